//
// Generated by NVIDIA NVVM Compiler
//
// Compiler Build ID: CL-36424714
// Cuda compilation tools, release 13.0, V13.0.88
// Based on NVVM 20.0.0
//

.version 9.0
.target sm_100
.address_size 64

	// .globl	_Z6matmuliiiPfS_S_
// _ZZ12tiled_matmuliiiPfS_S_E7sharedA has been demoted
// _ZZ12tiled_matmuliiiPfS_S_E7sharedB has been demoted

.visible .entry _Z6matmuliiiPfS_S_(
	.param .u32 _Z6matmuliiiPfS_S__param_0,
	.param .u32 _Z6matmuliiiPfS_S__param_1,
	.param .u32 _Z6matmuliiiPfS_S__param_2,
	.param .u64 .ptr .align 1 _Z6matmuliiiPfS_S__param_3,
	.param .u64 .ptr .align 1 _Z6matmuliiiPfS_S__param_4,
	.param .u64 .ptr .align 1 _Z6matmuliiiPfS_S__param_5
)
{
	.reg .pred 	%p<13>;
	.reg .b32 	%r<43>;
	.reg .b32 	%f<68>;
	.reg .b64 	%rd<53>;

	ld.param.u32 	%r20, [_Z6matmuliiiPfS_S__param_0];
	ld.param.u32 	%r18, [_Z6matmuliiiPfS_S__param_1];
	ld.param.u32 	%r19, [_Z6matmuliiiPfS_S__param_2];
	ld.param.u64 	%rd7, [_Z6matmuliiiPfS_S__param_3];
	ld.param.u64 	%rd8, [_Z6matmuliiiPfS_S__param_4];
	ld.param.u64 	%rd6, [_Z6matmuliiiPfS_S__param_5];
	cvta.to.global.u64 	%rd1, %rd8;
	cvta.to.global.u64 	%rd2, %rd7;
	mov.u32 	%r22, %tid.x;
	mov.u32 	%r23, %ctaid.x;
	mov.u32 	%r24, %ntid.x;
	mad.lo.s32 	%r1, %r23, %r24, %r22;
	mov.u32 	%r25, %tid.y;
	mov.u32 	%r26, %ctaid.y;
	mov.u32 	%r27, %ntid.y;
	mad.lo.s32 	%r28, %r26, %r27, %r25;
	setp.ge.s32 	%p1, %r1, %r19;
	setp.ge.s32 	%p2, %r28, %r20;
	or.pred  	%p3, %p1, %p2;
	@%p3 bra 	$L__BB0_14;
	setp.lt.s32 	%p4, %r18, 1;
	mov.f32 	%f67, 0f00000000;
	@%p4 bra 	$L__BB0_13;
	mul.lo.s32 	%r3, %r18, %r28;
	and.b32  	%r4, %r18, 7;
	setp.lt.u32 	%p5, %r18, 8;
	mov.f32 	%f67, 0f00000000;
	mov.b32 	%r41, 0;
	@%p5 bra 	$L__BB0_5;
	and.b32  	%r41, %r18, 2147483640;
	neg.s32 	%r39, %r41;
	shl.b32 	%r7, %r19, 3;
	mul.wide.u32 	%rd9, %r3, 4;
	add.s64 	%rd10, %rd9, %rd2;
	add.s64 	%rd52, %rd10, 16;
	mov.f32 	%f67, 0f00000000;
	mul.wide.s32 	%rd13, %r19, 4;
	mov.u32 	%r38, %r1;
$L__BB0_4:
	.pragma "nounroll";
	ld.global.f32 	%f17, [%rd52+-16];
	mul.wide.s32 	%rd11, %r38, 4;
	add.s64 	%rd12, %rd1, %rd11;
	ld.global.f32 	%f18, [%rd12];
	fma.rn.f32 	%f19, %f17, %f18, %f67;
	ld.global.f32 	%f20, [%rd52+-12];
	add.s64 	%rd14, %rd12, %rd13;
	ld.global.f32 	%f21, [%rd14];
	fma.rn.f32 	%f22, %f20, %f21, %f19;
	ld.global.f32 	%f23, [%rd52+-8];
	add.s64 	%rd15, %rd14, %rd13;
	ld.global.f32 	%f24, [%rd15];
	fma.rn.f32 	%f25, %f23, %f24, %f22;
	ld.global.f32 	%f26, [%rd52+-4];
	add.s64 	%rd16, %rd15, %rd13;
	ld.global.f32 	%f27, [%rd16];
	fma.rn.f32 	%f28, %f26, %f27, %f25;
	ld.global.f32 	%f29, [%rd52];
	add.s64 	%rd17, %rd16, %rd13;
	ld.global.f32 	%f30, [%rd17];
	fma.rn.f32 	%f31, %f29, %f30, %f28;
	ld.global.f32 	%f32, [%rd52+4];
	add.s64 	%rd18, %rd17, %rd13;
	ld.global.f32 	%f33, [%rd18];
	fma.rn.f32 	%f34, %f32, %f33, %f31;
	ld.global.f32 	%f35, [%rd52+8];
	add.s64 	%rd19, %rd18, %rd13;
	ld.global.f32 	%f36, [%rd19];
	fma.rn.f32 	%f37, %f35, %f36, %f34;
	ld.global.f32 	%f38, [%rd52+12];
	add.s64 	%rd20, %rd19, %rd13;
	ld.global.f32 	%f39, [%rd20];
	fma.rn.f32 	%f67, %f38, %f39, %f37;
	add.s32 	%r39, %r39, 8;
	add.s32 	%r38, %r38, %r7;
	add.s64 	%rd52, %rd52, 32;
	setp.ne.s32 	%p6, %r39, 0;
	@%p6 bra 	$L__BB0_4;
$L__BB0_5:
	setp.eq.s32 	%p7, %r4, 0;
	@%p7 bra 	$L__BB0_13;
	and.b32  	%r13, %r18, 3;
	setp.lt.u32 	%p8, %r4, 4;
	@%p8 bra 	$L__BB0_8;
	add.s32 	%r30, %r41, %r3;
	mul.wide.u32 	%rd21, %r30, 4;
	add.s64 	%rd22, %rd2, %rd21;
	ld.global.f32 	%f41, [%rd22];
	mad.lo.s32 	%r31, %r41, %r19, %r1;
	mul.wide.s32 	%rd23, %r31, 4;
	add.s64 	%rd24, %rd1, %rd23;
	ld.global.f32 	%f42, [%rd24];
	fma.rn.f32 	%f43, %f41, %f42, %f67;
	cvt.u64.u32 	%rd25, %r3;
	cvt.u64.u32 	%rd26, %r41;
	add.s64 	%rd27, %rd26, %rd25;
	shl.b64 	%rd28, %rd27, 2;
	add.s64 	%rd29, %rd2, %rd28;
	ld.global.f32 	%f44, [%rd29+4];
	mul.wide.s32 	%rd30, %r19, 4;
	add.s64 	%rd31, %rd24, %rd30;
	ld.global.f32 	%f45, [%rd31];
	fma.rn.f32 	%f46, %f44, %f45, %f43;
	ld.global.f32 	%f47, [%rd29+8];
	add.s64 	%rd32, %rd31, %rd30;
	ld.global.f32 	%f48, [%rd32];
	fma.rn.f32 	%f49, %f47, %f48, %f46;
	ld.global.f32 	%f50, [%rd29+12];
	add.s64 	%rd33, %rd32, %rd30;
	ld.global.f32 	%f51, [%rd33];
	fma.rn.f32 	%f67, %f50, %f51, %f49;
	add.s32 	%r41, %r41, 4;
$L__BB0_8:
	setp.eq.s32 	%p9, %r13, 0;
	@%p9 bra 	$L__BB0_13;
	setp.eq.s32 	%p10, %r13, 1;
	@%p10 bra 	$L__BB0_11;
	add.s32 	%r32, %r41, %r3;
	mul.wide.u32 	%rd34, %r32, 4;
	add.s64 	%rd35, %rd2, %rd34;
	ld.global.f32 	%f53, [%rd35];
	mad.lo.s32 	%r33, %r41, %r19, %r1;
	mul.wide.s32 	%rd36, %r33, 4;
	add.s64 	%rd37, %rd1, %rd36;
	ld.global.f32 	%f54, [%rd37];
	fma.rn.f32 	%f55, %f53, %f54, %f67;
	cvt.u64.u32 	%rd38, %r3;
	cvt.u64.u32 	%rd39, %r41;
	add.s64 	%rd40, %rd39, %rd38;
	shl.b64 	%rd41, %rd40, 2;
	add.s64 	%rd42, %rd2, %rd41;
	ld.global.f32 	%f56, [%rd42+4];
	mul.wide.s32 	%rd43, %r19, 4;
	add.s64 	%rd44, %rd37, %rd43;
	ld.global.f32 	%f57, [%rd44];
	fma.rn.f32 	%f67, %f56, %f57, %f55;
	add.s32 	%r41, %r41, 2;
$L__BB0_11:
	and.b32  	%r34, %r18, 1;
	setp.eq.b32 	%p11, %r34, 1;
	not.pred 	%p12, %p11;
	@%p12 bra 	$L__BB0_13;
	add.s32 	%r35, %r41, %r3;
	mul.wide.u32 	%rd45, %r35, 4;
	add.s64 	%rd46, %rd2, %rd45;
	ld.global.f32 	%f58, [%rd46];
	mad.lo.s32 	%r36, %r41, %r19, %r1;
	mul.wide.s32 	%rd47, %r36, 4;
	add.s64 	%rd48, %rd1, %rd47;
	ld.global.f32 	%f59, [%rd48];
	fma.rn.f32 	%f67, %f58, %f59, %f67;
$L__BB0_13:
	mad.lo.s32 	%r37, %r19, %r28, %r1;
	cvta.to.global.u64 	%rd49, %rd6;
	mul.wide.s32 	%rd50, %r37, 4;
	add.s64 	%rd51, %rd49, %rd50;
	st.global.f32 	[%rd51], %f67;
$L__BB0_14:
	ret;

}
	// .globl	_Z12tiled_matmuliiiPfS_S_
.visible .entry _Z12tiled_matmuliiiPfS_S_(
	.param .u32 _Z12tiled_matmuliiiPfS_S__param_0,
	.param .u32 _Z12tiled_matmuliiiPfS_S__param_1,
	.param .u32 _Z12tiled_matmuliiiPfS_S__param_2,
	.param .u64 .ptr .align 1 _Z12tiled_matmuliiiPfS_S__param_3,
	.param .u64 .ptr .align 1 _Z12tiled_matmuliiiPfS_S__param_4,
	.param .u64 .ptr .align 1 _Z12tiled_matmuliiiPfS_S__param_5
)
{
	.reg .pred 	%p<26>;
	.reg .b32 	%r<72>;
	.reg .b32 	%f<163>;
	.reg .b64 	%rd<27>;
	// demoted variable
	.shared .align 4 .b8 _ZZ12tiled_matmuliiiPfS_S_E7sharedA[1024];
	// demoted variable
	.shared .align 4 .b8 _ZZ12tiled_matmuliiiPfS_S_E7sharedB[1024];
	ld.param.u32 	%r32, [_Z12tiled_matmuliiiPfS_S__param_0];
	ld.param.u32 	%r33, [_Z12tiled_matmuliiiPfS_S__param_1];
	ld.param.u32 	%r34, [_Z12tiled_matmuliiiPfS_S__param_2];
	ld.param.u64 	%rd4, [_Z12tiled_matmuliiiPfS_S__param_3];
	ld.param.u64 	%rd5, [_Z12tiled_matmuliiiPfS_S__param_4];
	cvta.to.global.u64 	%rd1, %rd5;
	cvta.to.global.u64 	%rd2, %rd4;
	mov.u32 	%r1, %tid.x;
	mov.u32 	%r35, %ctaid.x;
	mov.u32 	%r36, %ntid.x;
	mad.lo.s32 	%r2, %r35, %r36, %r1;
	mov.u32 	%r3, %tid.y;
	mov.u32 	%r37, %ctaid.y;
	mov.u32 	%r38, %ntid.y;
	mad.lo.s32 	%r4, %r37, %r38, %r3;
	setp.lt.s32 	%p1, %r33, 1;
	mov.f32 	%f162, 0f00000000;
	@%p1 bra 	$L__BB1_19;
	add.s32 	%r5, %r33, 15;
	mul.lo.s32 	%r6, %r33, %r4;
	shl.b32 	%r40, %r3, 6;
	mov.u32 	%r41, _ZZ12tiled_matmuliiiPfS_S_E7sharedA;
	add.s32 	%r7, %r41, %r40;
	mov.u32 	%r42, _ZZ12tiled_matmuliiiPfS_S_E7sharedB;
	shl.b32 	%r43, %r1, 2;
	add.s32 	%r9, %r42, %r43;
	add.s32 	%r8, %r9, %r40;
	setp.lt.u32 	%p2, %r33, 17;
	mov.f32 	%f162, 0f00000000;
	mov.b32 	%r71, 0;
	@%p2 bra 	$L__BB1_13;
	shr.u32 	%r45, %r5, 4;
	and.b32  	%r46, %r45, 134217726;
	neg.s32 	%r70, %r46;
	add.s32 	%r47, %r3, 16;
	mad.lo.s32 	%r67, %r34, %r47, %r2;
	mad.lo.s32 	%r66, %r3, %r34, %r2;
	add.s32 	%r64, %r1, %r6;
	mov.f32 	%f162, 0f00000000;
	mov.b32 	%r69, 16;
	cvt.u64.u32 	%rd10, %r6;
	cvt.u64.u32 	%rd11, %r1;
	mov.u32 	%r65, %r1;
	mov.u32 	%r68, %r3;
$L__BB1_3:
	setp.ge.s32 	%p3, %r4, %r32;
	setp.ge.s32 	%p4, %r65, %r33;
	or.pred  	%p5, %p3, %p4;
	@%p5 bra 	$L__BB1_5;
	mul.wide.u32 	%rd6, %r64, 4;
	add.s64 	%rd7, %rd2, %rd6;
	ld.global.f32 	%f12, [%rd7];
	shl.b32 	%r48, %r1, 2;
	add.s32 	%r49, %r7, %r48;
	st.shared.f32 	[%r49], %f12;
$L__BB1_5:
	setp.ge.s32 	%p6, %r2, %r34;
	setp.ge.s32 	%p7, %r68, %r33;
	or.pred  	%p8, %p6, %p7;
	@%p8 bra 	$L__BB1_7;
	mul.wide.s32 	%rd8, %r66, 4;
	add.s64 	%rd9, %rd1, %rd8;
	ld.global.f32 	%f13, [%rd9];
	st.shared.f32 	[%r8], %f13;
$L__BB1_7:
	bar.sync 	0;
	ld.shared.f32 	%f14, [%r7];
	ld.shared.f32 	%f15, [%r9];
	fma.rn.f32 	%f16, %f14, %f15, %f162;
	ld.shared.f32 	%f17, [%r7+4];
	ld.shared.f32 	%f18, [%r9+64];
	fma.rn.f32 	%f19, %f17, %f18, %f16;
	ld.shared.f32 	%f20, [%r7+8];
	ld.shared.f32 	%f21, [%r9+128];
	fma.rn.f32 	%f22, %f20, %f21, %f19;
	ld.shared.f32 	%f23, [%r7+12];
	ld.shared.f32 	%f24, [%r9+192];
	fma.rn.f32 	%f25, %f23, %f24, %f22;
	ld.shared.f32 	%f26, [%r7+16];
	ld.shared.f32 	%f27, [%r9+256];
	fma.rn.f32 	%f28, %f26, %f27, %f25;
	ld.shared.f32 	%f29, [%r7+20];
	ld.shared.f32 	%f30, [%r9+320];
	fma.rn.f32 	%f31, %f29, %f30, %f28;
	ld.shared.f32 	%f32, [%r7+24];
	ld.shared.f32 	%f33, [%r9+384];
	fma.rn.f32 	%f34, %f32, %f33, %f31;
	ld.shared.f32 	%f35, [%r7+28];
	ld.shared.f32 	%f36, [%r9+448];
	fma.rn.f32 	%f37, %f35, %f36, %f34;
	ld.shared.f32 	%f38, [%r7+32];
	ld.shared.f32 	%f39, [%r9+512];
	fma.rn.f32 	%f40, %f38, %f39, %f37;
	ld.shared.f32 	%f41, [%r7+36];
	ld.shared.f32 	%f42, [%r9+576];
	fma.rn.f32 	%f43, %f41, %f42, %f40;
	ld.shared.f32 	%f44, [%r7+40];
	ld.shared.f32 	%f45, [%r9+640];
	fma.rn.f32 	%f46, %f44, %f45, %f43;
	ld.shared.f32 	%f47, [%r7+44];
	ld.shared.f32 	%f48, [%r9+704];
	fma.rn.f32 	%f49, %f47, %f48, %f46;
	ld.shared.f32 	%f50, [%r7+48];
	ld.shared.f32 	%f51, [%r9+768];
	fma.rn.f32 	%f52, %f50, %f51, %f49;
	ld.shared.f32 	%f53, [%r7+52];
	ld.shared.f32 	%f54, [%r9+832];
	fma.rn.f32 	%f55, %f53, %f54, %f52;
	ld.shared.f32 	%f56, [%r7+56];
	ld.shared.f32 	%f57, [%r9+896];
	fma.rn.f32 	%f58, %f56, %f57, %f55;
	ld.shared.f32 	%f59, [%r7+60];
	ld.shared.f32 	%f60, [%r9+960];
	fma.rn.f32 	%f2, %f59, %f60, %f58;
	bar.sync 	0;
	add.s32 	%r50, %r65, 16;
	setp.ge.s32 	%p10, %r50, %r33;
	or.pred  	%p11, %p3, %p10;
	@%p11 bra 	$L__BB1_9;
	add.s32 	%r51, %r69, -16;
	cvt.u64.u32 	%rd12, %r51;
	add.s64 	%rd13, %rd12, %rd11;
	add.s64 	%rd14, %rd13, %rd10;
	shl.b64 	%rd15, %rd14, 2;
	add.s64 	%rd16, %rd2, %rd15;
	ld.global.f32 	%f61, [%rd16+64];
	shl.b32 	%r52, %r1, 2;
	add.s32 	%r53, %r7, %r52;
	st.shared.f32 	[%r53], %f61;
$L__BB1_9:
	add.s32 	%r54, %r68, 16;
	setp.ge.s32 	%p13, %r54, %r33;
	or.pred  	%p14, %p6, %p13;
	@%p14 bra 	$L__BB1_11;
	mul.wide.s32 	%rd17, %r67, 4;
	add.s64 	%rd18, %rd1, %rd17;
	ld.global.f32 	%f62, [%rd18];
	st.shared.f32 	[%r8], %f62;
$L__BB1_11:
	bar.sync 	0;
	ld.shared.f32 	%f63, [%r7];
	ld.shared.f32 	%f64, [%r9];
	fma.rn.f32 	%f65, %f63, %f64, %f2;
	ld.shared.f32 	%f66, [%r7+4];
	ld.shared.f32 	%f67, [%r9+64];
	fma.rn.f32 	%f68, %f66, %f67, %f65;
	ld.shared.f32 	%f69, [%r7+8];
	ld.shared.f32 	%f70, [%r9+128];
	fma.rn.f32 	%f71, %f69, %f70, %f68;
	ld.shared.f32 	%f72, [%r7+12];
	ld.shared.f32 	%f73, [%r9+192];
	fma.rn.f32 	%f74, %f72, %f73, %f71;
	ld.shared.f32 	%f75, [%r7+16];
	ld.shared.f32 	%f76, [%r9+256];
	fma.rn.f32 	%f77, %f75, %f76, %f74;
	ld.shared.f32 	%f78, [%r7+20];
	ld.shared.f32 	%f79, [%r9+320];
	fma.rn.f32 	%f80, %f78, %f79, %f77;
	ld.shared.f32 	%f81, [%r7+24];
	ld.shared.f32 	%f82, [%r9+384];
	fma.rn.f32 	%f83, %f81, %f82, %f80;
	ld.shared.f32 	%f84, [%r7+28];
	ld.shared.f32 	%f85, [%r9+448];
	fma.rn.f32 	%f86, %f84, %f85, %f83;
	ld.shared.f32 	%f87, [%r7+32];
	ld.shared.f32 	%f88, [%r9+512];
	fma.rn.f32 	%f89, %f87, %f88, %f86;
	ld.shared.f32 	%f90, [%r7+36];
	ld.shared.f32 	%f91, [%r9+576];
	fma.rn.f32 	%f92, %f90, %f91, %f89;
	ld.shared.f32 	%f93, [%r7+40];
	ld.shared.f32 	%f94, [%r9+640];
	fma.rn.f32 	%f95, %f93, %f94, %f92;
	ld.shared.f32 	%f96, [%r7+44];
	ld.shared.f32 	%f97, [%r9+704];
	fma.rn.f32 	%f98, %f96, %f97, %f95;
	ld.shared.f32 	%f99, [%r7+48];
	ld.shared.f32 	%f100, [%r9+768];
	fma.rn.f32 	%f101, %f99, %f100, %f98;
	ld.shared.f32 	%f102, [%r7+52];
	ld.shared.f32 	%f103, [%r9+832];
	fma.rn.f32 	%f104, %f102, %f103, %f101;
	ld.shared.f32 	%f105, [%r7+56];
	ld.shared.f32 	%f106, [%r9+896];
	fma.rn.f32 	%f107, %f105, %f106, %f104;
	ld.shared.f32 	%f108, [%r7+60];
	ld.shared.f32 	%f109, [%r9+960];
	fma.rn.f32 	%f162, %f108, %f109, %f107;
	bar.sync 	0;
	add.s32 	%r70, %r70, 2;
	add.s32 	%r69, %r69, 32;
	add.s32 	%r68, %r68, 32;
	shl.b32 	%r55, %r34, 5;
	add.s32 	%r67, %r67, %r55;
	add.s32 	%r66, %r66, %r55;
	add.s32 	%r65, %r65, 32;
	add.s32 	%r64, %r64, 32;
	setp.ne.s32 	%p15, %r70, 0;
	@%p15 bra 	$L__BB1_3;
	and.b32  	%r71, %r5, 2147483616;
$L__BB1_13:
	and.b32  	%r56, %r5, 16;
	setp.eq.s32 	%p16, %r56, 0;
	@%p16 bra 	$L__BB1_19;
	setp.ge.s32 	%p17, %r4, %r32;
	add.s32 	%r57, %r71, %r1;
	setp.ge.s32 	%p18, %r57, %r33;
	or.pred  	%p19, %p17, %p18;
	@%p19 bra 	$L__BB1_16;
	add.s32 	%r58, %r57, %r6;
	mul.wide.u32 	%rd19, %r58, 4;
	add.s64 	%rd20, %rd2, %rd19;
	ld.global.f32 	%f110, [%rd20];
	mov.u32 	%r59, %tid.x;
	shl.b32 	%r60, %r59, 2;
	add.s32 	%r61, %r7, %r60;
	st.shared.f32 	[%r61], %f110;
$L__BB1_16:
	setp.ge.s32 	%p20, %r2, %r34;
	add.s32 	%r31, %r71, %r3;
	setp.ge.s32 	%p21, %r31, %r33;
	or.pred  	%p22, %p20, %p21;
	@%p22 bra 	$L__BB1_18;
	mad.lo.s32 	%r62, %r31, %r34, %r2;
	mul.wide.s32 	%rd21, %r62, 4;
	add.s64 	%rd22, %rd1, %rd21;
	ld.global.f32 	%f111, [%rd22];
	st.shared.f32 	[%r8], %f111;
$L__BB1_18:
	bar.sync 	0;
	ld.shared.f32 	%f112, [%r7];
	ld.shared.f32 	%f113, [%r9];
	fma.rn.f32 	%f114, %f112, %f113, %f162;
	ld.shared.f32 	%f115, [%r7+4];
	ld.shared.f32 	%f116, [%r9+64];
	fma.rn.f32 	%f117, %f115, %f116, %f114;
	ld.shared.f32 	%f118, [%r7+8];
	ld.shared.f32 	%f119, [%r9+128];
	fma.rn.f32 	%f120, %f118, %f119, %f117;
	ld.shared.f32 	%f121, [%r7+12];
	ld.shared.f32 	%f122, [%r9+192];
	fma.rn.f32 	%f123, %f121, %f122, %f120;
	ld.shared.f32 	%f124, [%r7+16];
	ld.shared.f32 	%f125, [%r9+256];
	fma.rn.f32 	%f126, %f124, %f125, %f123;
	ld.shared.f32 	%f127, [%r7+20];
	ld.shared.f32 	%f128, [%r9+320];
	fma.rn.f32 	%f129, %f127, %f128, %f126;
	ld.shared.f32 	%f130, [%r7+24];
	ld.shared.f32 	%f131, [%r9+384];
	fma.rn.f32 	%f132, %f130, %f131, %f129;
	ld.shared.f32 	%f133, [%r7+28];
	ld.shared.f32 	%f134, [%r9+448];
	fma.rn.f32 	%f135, %f133, %f134, %f132;
	ld.shared.f32 	%f136, [%r7+32];
	ld.shared.f32 	%f137, [%r9+512];
	fma.rn.f32 	%f138, %f136, %f137, %f135;
	ld.shared.f32 	%f139, [%r7+36];
	ld.shared.f32 	%f140, [%r9+576];
	fma.rn.f32 	%f141, %f139, %f140, %f138;
	ld.shared.f32 	%f142, [%r7+40];
	ld.shared.f32 	%f143, [%r9+640];
	fma.rn.f32 	%f144, %f142, %f143, %f141;
	ld.shared.f32 	%f145, [%r7+44];
	ld.shared.f32 	%f146, [%r9+704];
	fma.rn.f32 	%f147, %f145, %f146, %f144;
	ld.shared.f32 	%f148, [%r7+48];
	ld.shared.f32 	%f149, [%r9+768];
	fma.rn.f32 	%f150, %f148, %f149, %f147;
	ld.shared.f32 	%f151, [%r7+52];
	ld.shared.f32 	%f152, [%r9+832];
	fma.rn.f32 	%f153, %f151, %f152, %f150;
	ld.shared.f32 	%f154, [%r7+56];
	ld.shared.f32 	%f155, [%r9+896];
	fma.rn.f32 	%f156, %f154, %f155, %f153;
	ld.shared.f32 	%f157, [%r7+60];
	ld.shared.f32 	%f158, [%r9+960];
	fma.rn.f32 	%f162, %f157, %f158, %f156;
	bar.sync 	0;
$L__BB1_19:
	setp.ge.s32 	%p23, %r4, %r32;
	setp.ge.s32 	%p24, %r2, %r34;
	or.pred  	%p25, %p23, %p24;
	@%p25 bra 	$L__BB1_21;
	ld.param.u64 	%rd26, [_Z12tiled_matmuliiiPfS_S__param_5];
	mad.lo.s32 	%r63, %r34, %r4, %r2;
	cvta.to.global.u64 	%rd23, %rd26;
	mul.wide.s32 	%rd24, %r63, 4;
	add.s64 	%rd25, %rd23, %rd24;
	st.global.f32 	[%rd25], %f162;
$L__BB1_21:
	ret;

}


// ===== COMPILED SASS (sm_100) =====

	.target	sm_100

	.elftype	@"ET_EXEC"


//--------------------- .note.nv.tkinfo           --------------------------
	.section	.note.nv.tkinfo,"",@"SHT_NOTE"
	.sectionflags	@"SHF_NOTE_NV_TKINFO"
	.tkinfo
        /*0018*/ 	.word	0x00000002
        /*0030*/ 	.string	""
        /*0030*/ 	.string	"ptxas"
        /*0030*/ 	.string	"Cuda compilation tools, release 13.0, V13.0.88"
        /*0030*/ 	.string	"Build cuda_13.0.r13.0/compiler.36424714_0"
        /*0030*/ 	.string	"-arch sm_100 -m 64 "



//--------------------- .note.nv.cuinfo           --------------------------
	.section	.note.nv.cuinfo,"",@"SHT_NOTE"
	.sectionflags	@"SHF_NOTE_NV_CUINFO"
        /*0018*/ 	.short	0x0002
        /*001a*/ 	.short	0x0064
        /*001c*/ 	.short	0x0082
	.zero		2


//--------------------- .nv.info                  --------------------------
	.section	.nv.info,"",@"SHT_CUDA_INFO"
	.align	4


	//----- nvinfo : EIATTR_REGCOUNT
	.align		4
        /*0000*/ 	.byte	0x04, 0x2f
        /*0002*/ 	.short	(.L_1 - .L_0)
	.align		4
.L_0:
        /*0004*/ 	.word	index@(_Z6matmuliiiPfS_S_)
        /*0008*/ 	.word	0x00000020


	//----- nvinfo : EIATTR_FRAME_SIZE
	.align		4
.L_1:
        /*000c*/ 	.byte	0x04, 0x11
        /*000e*/ 	.short	(.L_3 - .L_2)
	.align		4
.L_2:
        /*0010*/ 	.word	index@(_Z6matmuliiiPfS_S_)
        /*0014*/ 	.word	0x00000000


	//----- nvinfo : EIATTR_REGCOUNT
	.align		4
.L_3:
        /*0018*/ 	.byte	0x04, 0x2f
        /*001a*/ 	.short	(.L_5 - .L_4)
	.align		4
.L_4:
        /*001c*/ 	.word	index@(_Z12tiled_matmuliiiPfS_S_)
        /*0020*/ 	.word	0x00000020


	//----- nvinfo : EIATTR_FRAME_SIZE
	.align		4
.L_5:
        /*0024*/ 	.byte	0x04, 0x11
        /*0026*/ 	.short	(.L_7 - .L_6)
	.align		4
.L_6:
        /*0028*/ 	.word	index@(_Z12tiled_matmuliiiPfS_S_)
        /*002c*/ 	.word	0x00000000


	//----- nvinfo : EIATTR_MIN_STACK_SIZE
	.align		4
.L_7:
        /*0030*/ 	.byte	0x04, 0x12
        /*0032*/ 	.short	(.L_9 - .L_8)
	.align		4
.L_8:
        /*0034*/ 	.word	index@(_Z12tiled_matmuliiiPfS_S_)
        /*0038*/ 	.word	0x00000000


	//----- nvinfo : EIATTR_MIN_STACK_SIZE
	.align		4
.L_9:
        /*003c*/ 	.byte	0x04, 0x12
        /*003e*/ 	.short	(.L_11 - .L_10)
	.align		4
.L_10:
        /*0040*/ 	.word	index@(_Z6matmuliiiPfS_S_)
        /*0044*/ 	.word	0x00000000
.L_11:


//--------------------- .nv.compat                --------------------------
	.section	.nv.compat,"",@"SHT_CUDA_COMPAT_INFO"
	.align	4
        /*0000*/ 	.byte	0x02, 0x09, 0x00, 0x00, 0x02, 0x02, 0x01, 0x00, 0x02, 0x05, 0x05, 0x00, 0x03, 0x07, 0x01, 0x01
        /*0010*/ 	.byte	0x02, 0x03, 0x00, 0x00, 0x02, 0x06, 0x01, 0x00, 0x04, 0x0b, 0x08, 0x00, 0x09, 0x00, 0x00, 0x00
        /*0020*/ 	.byte	0x00, 0x00, 0x00, 0x00


//--------------------- .nv.info._Z12tiled_matmuliiiPfS_S_ --------------------------
	.section	.nv.info._Z12tiled_matmuliiiPfS_S_,"",@"SHT_CUDA_INFO"
	.sectionflags	@""
	.align	4


	//----- nvinfo : EIATTR_CUDA_API_VERSION
	.align		4
        /*0000*/ 	.byte	0x04, 0x37
        /*0002*/ 	.short	(.L_13 - .L_12)
.L_12:
        /*0004*/ 	.word	0x00000082


	//----- nvinfo : EIATTR_KPARAM_INFO
	.align		4
.L_13:
        /*0008*/ 	.byte	0x04, 0x17
        /*000a*/ 	.short	(.L_15 - .L_14)
.L_14:
        /*000c*/ 	.word	0x00000000
        /*0010*/ 	.short	0x0005
        /*0012*/ 	.short	0x0020
        /*0014*/ 	.byte	0x00, 0xf5, 0x21, 0x00


	//----- nvinfo : EIATTR_KPARAM_INFO
	.align		4
.L_15:
        /*0018*/ 	.byte	0x04, 0x17
        /*001a*/ 	.short	(.L_17 - .L_16)
.L_16:
        /*001c*/ 	.word	0x00000000
        /*0020*/ 	.short	0x0004
        /*0022*/ 	.short	0x0018
        /*0024*/ 	.byte	0x00, 0xf5, 0x21, 0x00


	//----- nvinfo : EIATTR_KPARAM_INFO
	.align		4
.L_17:
        /*0028*/ 	.byte	0x04, 0x17
        /*002a*/ 	.short	(.L_19 - .L_18)
.L_18:
        /*002c*/ 	.word	0x00000000
        /*0030*/ 	.short	0x0003
        /*0032*/ 	.short	0x0010
        /*0034*/ 	.byte	0x00, 0xf5, 0x21, 0x00


	//----- nvinfo : EIATTR_KPARAM_INFO
	.align		4
.L_19:
        /*0038*/ 	.byte	0x04, 0x17
        /*003a*/ 	.short	(.L_21 - .L_20)
.L_20:
        /*003c*/ 	.word	0x00000000
        /*0040*/ 	.short	0x0002
        /*0042*/ 	.short	0x0008
        /*0044*/ 	.byte	0x00, 0xf0, 0x11, 0x00


	//----- nvinfo : EIATTR_KPARAM_INFO
	.align		4
.L_21:
        /*0048*/ 	.byte	0x04, 0x17
        /*004a*/ 	.short	(.L_23 - .L_22)
.L_22:
        /*004c*/ 	.word	0x00000000
        /*0050*/ 	.short	0x0001
        /*0052*/ 	.short	0x0004
        /*0054*/ 	.byte	0x00, 0xf0, 0x11, 0x00


	//----- nvinfo : EIATTR_KPARAM_INFO
	.align		4
.L_23:
        /*0058*/ 	.byte	0x04, 0x17
        /*005a*/ 	.short	(.L_25 - .L_24)
.L_24:
        /*005c*/ 	.word	0x00000000
        /*0060*/ 	.short	0x0000
        /*0062*/ 	.short	0x0000
        /*0064*/ 	.byte	0x00, 0xf0, 0x11, 0x00


	//----- nvinfo : EIATTR_SPARSE_MMA_MASK
	.align		4
.L_25:
        /*0068*/ 	.byte	0x03, 0x50
        /*006a*/ 	.short	0x0000


	//----- nvinfo : EIATTR_MAXREG_COUNT
	.align		4
        /*006c*/ 	.byte	0x03, 0x1b
        /*006e*/ 	.short	0x00ff


	//----- nvinfo : EIATTR_NUM_BARRIERS
	.align		4
        /*0070*/ 	.byte	0x02, 0x4c
        /*0072*/ 	.byte	0x01
	.zero		1


	//----- nvinfo : EIATTR_MERCURY_ISA_VERSION
	.align		4
        /*0074*/ 	.byte	0x03, 0x5f
        /*0076*/ 	.short	0x0101


	//----- nvinfo : EIATTR_VRC_CTA_INIT_COUNT
	.align		4
        /*0078*/ 	.byte	0x02, 0x4a
	.zero		1
	.zero		1


	//----- nvinfo : EIATTR_EXIT_INSTR_OFFSETS
	.align		4
        /*007c*/ 	.byte	0x04, 0x1c
        /*007e*/ 	.short	(.L_27 - .L_26)


	//   ....[0]....
.L_26:
        /*0080*/ 	.word	0x00000df0


	//   ....[1]....
        /*0084*/ 	.word	0x00000e40


	//----- nvinfo : EIATTR_CBANK_PARAM_SIZE
	.align		4
.L_27:
        /*0088*/ 	.byte	0x03, 0x19
        /*008a*/ 	.short	0x0028


	//----- nvinfo : EIATTR_PARAM_CBANK
	.align		4
        /*008c*/ 	.byte	0x04, 0x0a
        /*008e*/ 	.short	(.L_29 - .L_28)
	.align		4
.L_28:
        /*0090*/ 	.word	index@(.nv.constant0._Z12tiled_matmuliiiPfS_S_)
        /*0094*/ 	.short	0x0380
        /*0096*/ 	.short	0x0028


	//----- nvinfo : EIATTR_SW_WAR
	.align		4
.L_29:
        /*0098*/ 	.byte	0x04, 0x36
        /*009a*/ 	.short	(.L_31 - .L_30)
.L_30:
        /*009c*/ 	.word	0x00000008
.L_31:


//--------------------- .nv.info._Z6matmuliiiPfS_S_ --------------------------
	.section	.nv.info._Z6matmuliiiPfS_S_,"",@"SHT_CUDA_INFO"
	.sectionflags	@""
	.align	4


	//----- nvinfo : EIATTR_CUDA_API_VERSION
	.align		4
        /*0000*/ 	.byte	0x04, 0x37
        /*0002*/ 	.short	(.L_33 - .L_32)
.L_32:
        /*0004*/ 	.word	0x00000082


	//----- nvinfo : EIATTR_KPARAM_INFO
	.align		4
.L_33:
        /*0008*/ 	.byte	0x04, 0x17
        /*000a*/ 	.short	(.L_35 - .L_34)
.L_34:
        /*000c*/ 	.word	0x00000000
        /*0010*/ 	.short	0x0005
        /*0012*/ 	.short	0x0020
        /*0014*/ 	.byte	0x00, 0xf5, 0x21, 0x00


	//----- nvinfo : EIATTR_KPARAM_INFO
	.align		4
.L_35:
        /*0018*/ 	.byte	0x04, 0x17
        /*001a*/ 	.short	(.L_37 - .L_36)
.L_36:
        /*001c*/ 	.word	0x00000000
        /*0020*/ 	.short	0x0004
        /*0022*/ 	.short	0x0018
        /*0024*/ 	.byte	0x00, 0xf5, 0x21, 0x00


	//----- nvinfo : EIATTR_KPARAM_INFO
	.align		4
.L_37:
        /*0028*/ 	.byte	0x04, 0x17
        /*002a*/ 	.short	(.L_39 - .L_38)
.L_38:
        /*002c*/ 	.word	0x00000000
        /*0030*/ 	.short	0x0003
        /*0032*/ 	.short	0x0010
        /*0034*/ 	.byte	0x00, 0xf5, 0x21, 0x00


	//----- nvinfo : EIATTR_KPARAM_INFO
	.align		4
.L_39:
        /*0038*/ 	.byte	0x04, 0x17
        /*003a*/ 	.short	(.L_41 - .L_40)
.L_40:
        /*003c*/ 	.word	0x00000000
        /*0040*/ 	.short	0x0002
        /*0042*/ 	.short	0x0008
        /*0044*/ 	.byte	0x00, 0xf0, 0x11, 0x00


	//----- nvinfo : EIATTR_KPARAM_INFO
	.align		4
.L_41:
        /*0048*/ 	.byte	0x04, 0x17
        /*004a*/ 	.short	(.L_43 - .L_42)
.L_42:
        /*004c*/ 	.word	0x00000000
        /*0050*/ 	.short	0x0001
        /*0052*/ 	.short	0x0004
        /*0054*/ 	.byte	0x00, 0xf0, 0x11, 0x00


	//----- nvinfo : EIATTR_KPARAM_INFO
	.align		4
.L_43:
        /*0058*/ 	.byte	0x04, 0x17
        /*005a*/ 	.short	(.L_45 - .L_44)
.L_44:
        /*005c*/ 	.word	0x00000000
        /*0060*/ 	.short	0x0000
        /*0062*/ 	.short	0x0000
        /*0064*/ 	.byte	0x00, 0xf0, 0x11, 0x00


	//----- nvinfo : EIATTR_SPARSE_MMA_MASK
	.align		4
.L_45:
        /*0068*/ 	.byte	0x03, 0x50
        /*006a*/ 	.short	0x0000


	//----- nvinfo : EIATTR_MAXREG_COUNT
	.align		4
        /*006c*/ 	.byte	0x03, 0x1b
        /*006e*/ 	.short	0x00ff


	//----- nvinfo : EIATTR_MERCURY_ISA_VERSION
	.align		4
        /*0070*/ 	.byte	0x03, 0x5f
        /*0072*/ 	.short	0x0101


	//----- nvinfo : EIATTR_VRC_CTA_INIT_COUNT
	.align		4
        /*0074*/ 	.byte	0x02, 0x4a
	.zero		1
	.zero		1


	//----- nvinfo : EIATTR_EXIT_INSTR_OFFSETS
	.align		4
        /*0078*/ 	.byte	0x04, 0x1c
        /*007a*/ 	.short	(.L_47 - .L_46)


	//   ....[0]....
.L_46:
        /*007c*/ 	.word	0x000000d0


	//   ....[1]....
        /*0080*/ 	.word	0x000008f0


	//----- nvinfo : EIATTR_CBANK_PARAM_SIZE
	.align		4
.L_47:
        /*0084*/ 	.byte	0x03, 0x19
        /*0086*/ 	.short	0x0028


	//----- nvinfo : EIATTR_PARAM_CBANK
	.align		4
        /*0088*/ 	.byte	0x04, 0x0a
        /*008a*/ 	.short	(.L_49 - .L_48)
	.align		4
.L_48:
        /*008c*/ 	.word	index@(.nv.constant0._Z6matmuliiiPfS_S_)
        /*0090*/ 	.short	0x0380
        /*0092*/ 	.short	0x0028


	//----- nvinfo : EIATTR_SW_WAR
	.align		4
.L_49:
        /*0094*/ 	.byte	0x04, 0x36
        /*0096*/ 	.short	(.L_51 - .L_50)
.L_50:
        /*0098*/ 	.word	0x00000008
.L_51:


//--------------------- .nv.callgraph             --------------------------
	.section	.nv.callgraph,"",@"SHT_CUDA_CALLGRAPH"
	.align	4
	.sectionentsize	8
	.align		4
        /*0000*/ 	.word	0x00000000
	.align		4
        /*0004*/ 	.word	0xffffffff
	.align		4
        /*0008*/ 	.word	0x00000000
	.align		4
        /*000c*/ 	.word	0xfffffffe
	.align		4
        /*0010*/ 	.word	0x00000000
	.align		4
        /*0014*/ 	.word	0xfffffffd
	.align		4
        /*0018*/ 	.word	0x00000000
	.align		4
        /*001c*/ 	.word	0xfffffffc


//--------------------- .text._Z12tiled_matmuliiiPfS_S_ --------------------------
	.section	.text._Z12tiled_matmuliiiPfS_S_,"ax",@progbits
	.align	128
        .global         _Z12tiled_matmuliiiPfS_S_
        .type           _Z12tiled_matmuliiiPfS_S_,@function
        .size           _Z12tiled_matmuliiiPfS_S_,(.L_x_9 - _Z12tiled_matmuliiiPfS_S_)
        .other          _Z12tiled_matmuliiiPfS_S_,@"STO_CUDA_ENTRY STV_DEFAULT"
_Z12tiled_matmuliiiPfS_S_:
.text._Z12tiled_matmuliiiPfS_S_:
[----:B------:R-:W-:Y:S01]  /*0000*/  LDC R1, c[0x0][0x37c] ;  /* 0x0000df00ff017b82 */ /* 0x000fe20000000800 */
[----:B------:R-:W0:Y:S01]  /*0010*/  S2R R17, SR_TID.X ;  /* 0x0000000000117919 */ /* 0x000e220000002100 */
[----:B------:R-:W1:Y:S06]  /*0020*/  LDCU UR7, c[0x0][0x384] ;  /* 0x00007080ff0777ac */ /* 0x000e6c0008000800 */
[----:B------:R-:W0:Y:S01]  /*0030*/  LDC R0, c[0x0][0x360] ;  /* 0x0000d800ff007b82 */ /* 0x000e220000000800 */
[----:B------:R-:W-:Y:S01]  /*0040*/  HFMA2 R19, -RZ, RZ, 0, 0 ;  /* 0x00000000ff137431 */ /* 0x000fe200000001ff */
[----:B------:R-:W2:Y:S01]  /*0050*/  S2R R15, SR_TID.Y ;  /* 0x00000000000f7919 */ /* 0x000ea20000002200 */
[----:B------:R-:W3:Y:S05]  /*0060*/  LDCU.64 UR10, c[0x0][0x358] ;  /* 0x00006b00ff0a77ac */ /* 0x000eea0008000a00 */
[----:B------:R-:W0:Y:S08]  /*0070*/  S2UR UR4, SR_CTAID.X ;  /* 0x00000000000479c3 */ /* 0x000e300000002500 */
[----:B------:R-:W2:Y:S01]  /*0080*/  S2UR UR5, SR_CTAID.Y ;  /* 0x00000000000579c3 */ /* 0x000ea20000002600 */
[----:B-1----:R-:W-:-:S07]  /*0090*/  UISETP.GE.AND UP0, UPT, UR7, 0x1, UPT ;  /* 0x000000010700788c */ /* 0x002fce000bf06270 */
[----:B------:R-:W2:Y:S01]  /*00a0*/  LDC R2, c[0x0][0x364] ;  /* 0x0000d900ff027b82 */ /* 0x000ea20000000800 */
[----:B0-----:R-:W-:Y:S02]  /*00b0*/  IMAD R0, R0, UR4, R17 ;  /* 0x0000000400007c24 */ /* 0x001fe4000f8e0211 */
[----:B--2---:R-:W-:Y:S01]  /*00c0*/  IMAD R3, R2, UR5, R15 ;  /* 0x0000000502037c24 */ /* 0x004fe2000f8e020f */
[----:B---3--:R-:W-:Y:S06]  /*00d0*/  BRA.U !UP0, `(.L_x_0) ;  /* 0x0000000d08347547 */ /* 0x008fec000b800000 */
[----:B------:R-:W0:Y:S01]  /*00e0*/  S2UR UR6, SR_CgaCtaId ;  /* 0x00000000000679c3 */ /* 0x000e220000008800 */
[----:B------:R-:W-:Y:S01]  /*00f0*/  UMOV UR4, 0x400 ;  /* 0x0000040000047882 */ /* 0x000fe20000000000 */
[----:B------:R-:W-:Y:S02]  /*0100*/  UISETP.GE.U32.AND UP0, UPT, UR7, 0x11, UPT ;  /* 0x000000110700788c */ /* 0x000fe4000bf06070 */
[----:B------:R-:W-:Y:S01]  /*0110*/  IMAD R26, R3, UR7, RZ ;  /* 0x00000007031a7c24 */ /* 0x000fe2000f8e02ff */
[----:B------:R-:W-:Y:S01]  /*0120*/  UIADD3 UR5, UPT, UPT, UR4, 0x400, URZ ;  /* 0x0000040004057890 */ /* 0x000fe2000fffe0ff */
[----:B------:R-:W-:Y:S01]  /*0130*/  MOV R19, RZ ;  /* 0x000000ff00137202 */ /* 0x000fe20000000f00 */
[----:B------:R-:W-:Y:S02]  /*0140*/  UIADD3 UR8, UPT, UPT, UR7, 0xf, URZ ;  /* 0x0000000f07087890 */ /* 0x000fe4000fffe0ff */
[----:B0-----:R-:W-:Y:S02]  /*0150*/  ULEA UR5, UR6, UR5, 0x18 ;  /* 0x0000000506057291 */ /* 0x001fe4000f8ec0ff */
[----:B------:R-:W-:-:S04]  /*0160*/  ULEA UR4, UR6, UR4, 0x18 ;  /* 0x0000000406047291 */ /* 0x000fc8000f8ec0ff */
[----:B------:R-:W-:Y:S02]  /*0170*/  LEA R2, R17, UR5, 0x2 ;  /* 0x0000000511027c11 */ /* 0x000fe4000f8e10ff */
[C---:B------:R-:W-:Y:S01]  /*0180*/  LEA R16, R15.reuse, UR4, 0x6 ;  /* 0x000000040f107c11 */ /* 0x040fe2000f8e30ff */
[----:B------:R-:W-:Y:S01]  /*0190*/  UMOV UR4, URZ ;  /* 0x000000ff00047c82 */ /* 0x000fe20008000000 */
[----:B------:R-:W-:Y:S01]  /*01a0*/  LEA R23, R15, R2, 0x6 ;  /* 0x000000020f177211 */ /* 0x000fe200078e30ff */
[----:B------:R-:W-:Y:S06]  /*01b0*/  BRA.U !UP0, `(.L_x_1) ;  /* 0x00000009080c7547 */ /* 0x000fec000b800000 */
[----:B------:R-:W0:Y:S01]  /*01c0*/  LDC R13, c[0x0][0x388] ;  /* 0x0000e200ff0d7b82 */ /* 0x000e220000000800 */
[----:B------:R-:W1:Y:S01]  /*01d0*/  LDCU UR6, c[0x0][0x380] ;  /* 0x00007000ff0677ac */ /* 0x000e620008000800 */
[----:B------:R-:W-:Y:S01]  /*01e0*/  IADD3 R5, PT, PT, R15, 0x10, RZ ;  /* 0x000000100f057810 */ /* 0x000fe20007ffe0ff */
[----:B------:R-:W-:Y:S01]  /*01f0*/  HFMA2 R20, -RZ, RZ, 0, 9.5367431640625e-07 ;  /* 0x00000010ff147431 */ /* 0x000fe200000001ff */
[-C--:B------:R-:W-:Y:S01]  /*0200*/  IADD3 R21, PT, PT, R26, R17.reuse, RZ ;  /* 0x000000111a157210 */ /* 0x080fe20007ffe0ff */
[----:B------:R-:W2:Y:S01]  /*0210*/  LDCU UR5, c[0x0][0x388] ;  /* 0x00007100ff0577ac */ /* 0x000ea20008000800 */
[----:B------:R-:W-:Y:S02]  /*0220*/  MOV R19, RZ ;  /* 0x000000ff00137202 */ /* 0x000fe40000000f00 */
[----:B------:R-:W-:Y:S01]  /*0230*/  MOV R14, R17 ;  /* 0x00000011000e7202 */ /* 0x000fe20000000f00 */
[----:B------:R-:W-:Y:S01]  /*0240*/  USHF.R.U32.HI UR4, URZ, 0x4, UR8 ;  /* 0x00000004ff047899 */ /* 0x000fe20008011608 */
[----:B------:R-:W-:Y:S01]  /*0250*/  MOV R12, R15 ;  /* 0x0000000f000c7202 */ /* 0x000fe20000000f00 */
[----:B------:R-:W3:Y:S02]  /*0260*/  LDCU UR7, c[0x0][0x384] ;  /* 0x00007080ff0777ac */ /* 0x000ee40008000800 */
[----:B------:R-:W-:Y:S01]  /*0270*/  ULOP3.LUT UR4, UR4, 0x7fffffe, URZ, 0xc0, !UPT ;  /* 0x07fffffe04047892 */ /* 0x000fe2000f8ec0ff */
[----:B-1----:R-:W-:-:S03]  /*0280*/  ISETP.GE.AND P1, PT, R3, UR6, PT ;  /* 0x0000000603007c0c */ /* 0x002fc6000bf26270 */
[----:B------:R-:W-:Y:S01]  /*0290*/  UIADD3 UR4, UPT, UPT, -UR4, URZ, URZ ;  /* 0x000000ff04047290 */ /* 0x000fe2000fffe1ff */
[--C-:B--2---:R-:W-:Y:S02]  /*02a0*/  IMAD R24, R5, UR5, R0.reuse ;  /* 0x0000000505187c24 */ /* 0x104fe4000f8e0200 */
[----:B------:R-:W-:-:S09]  /*02b0*/  IMAD R22, R15, UR5, R0 ;  /* 0x000000050f167c24 */ /* 0x000fd2000f8e0200 */
.L_x_2:
[----:B0-----:R-:W-:Y:S02]  /*02c0*/  ISETP.GE.AND P0, PT, R0, R13, PT ;  /* 0x0000000d0000720c */ /* 0x001fe40003f06270 */
[----:B---3--:R-:W-:Y:S02]  /*02d0*/  ISETP.GE.OR P2, PT, R14, UR7, P1 ;  /* 0x000000070e007c0c */ /* 0x008fe40008f46670 */
[----:B------:R-:W-:-:S11]  /*02e0*/  ISETP.GE.OR P3, PT, R12, UR7, P0 ;  /* 0x000000070c007c0c */ /* 0x000fd60008766670 */
[----:B------:R-:W0:Y:S08]  /*02f0*/  @!P2 LDC.64 R6, c[0x0][0x390] ;  /* 0x0000e400ff06ab82 */ /* 0x000e300000000a00 */
[----:B------:R-:W1:Y:S01]  /*0300*/  @!P3 LDC.64 R4, c[0x0][0x398] ;  /* 0x0000e600ff04bb82 */ /* 0x000e620000000a00 */
[----:B0-----:R-:W-:-:S06]  /*0310*/  @!P2 IMAD.WIDE.U32 R6, R21, 0x4, R6 ;  /* 0x000000041506a825 */ /* 0x001fcc00078e0006 */
[----:B------:R-:W2:Y:S01]  /*0320*/  @!P2 LDG.E R6, desc[UR10][R6.64] ;  /* 0x0000000a0606a981 */ /* 0x000ea2000c1e1900 */
[----:B-1----:R-:W-:-:S05]  /*0330*/  @!P3 IMAD.WIDE R4, R22, 0x4, R4 ;  /* 0x000000041604b825 */ /* 0x002fca00078e0204 */
[----:B------:R-:W3:Y:S01]  /*0340*/  @!P3 LDG.E R18, desc[UR10][R4.64] ;  /* 0x0000000a0412b981 */ /* 0x000ee2000c1e1900 */
[----:B------:R-:W-:-:S05]  /*0350*/  @!P2 LEA R27, R17, R16, 0x2 ;  /* 0x00000010111ba211 */ /* 0x000fca00078e10ff */
[----:B--2---:R-:W-:Y:S04]  /*0360*/  @!P2 STS [R27], R6 ;  /* 0x000000061b00a388 */ /* 0x004fe80000000800 */
[----:B---3--:R-:W-:Y:S01]  /*0370*/  @!P3 STS [R23], R18 ;  /* 0x000000121700b388 */ /* 0x008fe20000000800 */
[----:B------:R-:W-:Y:S06]  /*0380*/  BAR.SYNC.DEFER_BLOCKING 0x0 ;  /* 0x0000000000007b1d */ /* 0x000fec0000010000 */
[----:B------:R-:W-:Y:S04]  /*0390*/  LDS R28, [R2] ;  /* 0x00000000021c7984 */ /* 0x000fe80000000800 */
[----:B------:R-:W0:Y:S04]  /*03a0*/  LDS.128 R8, [R16] ;  /* 0x0000000010087984 */ /* 0x000e280000000c00 */
[----:B------:R-:W1:Y:S04]  /*03b0*/  LDS R29, [R2+0x40] ;  /* 0x00004000021d7984 */ /* 0x000e680000000800 */
[----:B------:R-:W2:Y:S04]  /*03c0*/  LDS R25, [R2+0x80] ;  /* 0x0000800002197984 */ /* 0x000ea80000000800 */
[----:B------:R-:W-:Y:S04]  /*03d0*/  LDS.128 R4, [R16+0x10] ;  /* 0x0000100010047984 */ /* 0x000fe80000000c00 */
[----:B------:R-:W-:Y:S01]  /*03e0*/  LDS R18, [R2+0x1c0] ;  /* 0x0001c00002127984 */ /* 0x000fe20000000800 */
[----:B0-----:R-:W-:-:S03]  /*03f0*/  FFMA R28, R8, R28, R19 ;  /* 0x0000001c081c7223 */ /* 0x001fc60000000013 */
[----:B------:R-:W0:Y:S01]  /*0400*/  LDS R8, [R2+0xc0] ;  /* 0x0000c00002087984 */ /* 0x000e220000000800 */
[----:B-1----:R-:W-:-:S03]  /*0410*/  FFMA R29, R29, R9, R28 ;  /* 0x000000091d1d7223 */ /* 0x002fc6000000001c */
[----:B------:R-:W1:Y:S04]  /*0420*/  LDS R9, [R2+0x100] ;  /* 0x0001000002097984 */ /* 0x000e680000000800 */
[----:B------:R-:W3:Y:S04]  /*0430*/  LDS R28, [R2+0x140] ;  /* 0x00014000021c7984 */ /* 0x000ee80000000800 */
[----:B------:R-:W4:Y:S01]  /*0440*/  LDS R19, [R2+0x180] ;  /* 0x0001800002137984 */ /* 0x000f220000000800 */
[----:B--2---:R-:W-:-:S04]  /*0450*/  FFMA R25, R25, R10, R29 ;  /* 0x0000000a19197223 */ /* 0x004fc8000000001d */
[----:B0-----:R-:W-:Y:S02]  /*0460*/  FFMA R11, R8, R11, R25 ;  /* 0x0000000b080b7223 */ /* 0x001fe40000000019 */
[----:B------:R-:W-:Y:S02]  /*0470*/  LDS R25, [R2+0x280] ;  /* 0x0002800002197984 */ /* 0x000fe40000000800 */
[----:B-1----:R-:W-:Y:S02]  /*0480*/  FFMA R9, R4, R9, R11 ;  /* 0x0000000904097223 */ /* 0x002fe4000000000b */
[----:B------:R-:W-:Y:S02]  /*0490*/  LDS R4, [R2+0x2c0] ;  /* 0x0002c00002047984 */ /* 0x000fe40000000800 */
[----:B---3--:R-:W-:Y:S02]  /*04a0*/  FFMA R28, R28, R5, R9 ;  /* 0x000000051c1c7223 */ /* 0x008fe40000000009 */
[----:B------:R-:W-:Y:S04]  /*04b0*/  LDS R5, [R2+0x200] ;  /* 0x0002000002057984 */ /* 0x000fe80000000800 */
[----:B------:R-:W0:Y:S01]  /*04c0*/  LDS.128 R8, [R16+0x20] ;  /* 0x0000200010087984 */ /* 0x000e220000000c00 */
[----:B----4-:R-:W-:-:S03]  /*04d0*/  FFMA R19, R19, R6, R28 ;  /* 0x0000000613137223 */ /* 0x010fc6000000001c */
[----:B------:R-:W1:Y:S01]  /*04e0*/  LDS R6, [R2+0x240] ;  /* 0x0002400002067984 */ /* 0x000e620000000800 */
[----:B------:R-:W-:Y:S01]  /*04f0*/  FFMA R7, R18, R7, R19 ;  /* 0x0000000712077223 */ /* 0x000fe20000000013 */
[----:B------:R-:W-:-:S04]  /*0500*/  IADD3 R18, PT, PT, R14, 0x10, RZ ;  /* 0x000000100e127810 */ /* 0x000fc80007ffe0ff */
[----:B------:R-:W-:-:S13]  /*0510*/  ISETP.GE.OR P2, PT, R18, UR7, P1 ;  /* 0x0000000712007c0c */ /* 0x000fda0008f46670 */
[----:B------:R-:W2:Y:S01]  /*0520*/  @!P2 LDC.64 R18, c[0x0][0x390] ;  /* 0x0000e400ff12ab82 */ /* 0x000ea20000000a00 */
[----:B0-----:R-:W-:-:S04]  /*0530*/  FFMA R5, R8, R5, R7 ;  /* 0x0000000508057223 */ /* 0x001fc80000000007 */
[----:B-1----:R-:W-:-:S04]  /*0540*/  FFMA R6, R6, R9, R5 ;  /* 0x0000000906067223 */ /* 0x002fc80000000005 */
[----:B------:R-:W-:Y:S01]  /*0550*/  FFMA R25, R25, R10, R6 ;  /* 0x0000000a19197223 */ /* 0x000fe20000000006 */
[----:B------:R-:W-:Y:S01]  /*0560*/  IADD3 R9, PT, PT, R12, 0x10, RZ ;  /* 0x000000100c097810 */ /* 0x000fe20007ffe0ff */
[----:B------:R-:W-:Y:S02]  /*0570*/  LDS R10, [R2+0x300] ;  /* 0x00030000020a7984 */ /* 0x000fe40000000800 */
[----:B------:R-:W-:Y:S02]  /*0580*/  FFMA R11, R4, R11, R25 ;  /* 0x0000000b040b7223 */ /* 0x000fe40000000019 */
[----:B------:R-:W0:Y:S01]  /*0590*/  LDS.128 R4, [R16+0x30] ;  /* 0x0000300010047984 */ /* 0x000e220000000c00 */
[----:B------:R-:W-:Y:S02]  /*05a0*/  @!P2 IADD3 R8, PT, PT, R20, -0x10, RZ ;  /* 0xfffffff01408a810 */ /* 0x000fe40007ffe0ff */
[----:B------:R-:W-:Y:S01]  /*05b0*/  ISETP.GE.OR P0, PT, R9, UR7, P0 ;  /* 0x0000000709007c0c */ /* 0x000fe20008706670 */
[----:B------:R-:W-:Y:S01]  /*05c0*/  LDS R25, [R2+0x380] ;  /* 0x0003800002197984 */ /* 0x000fe20000000800 */
[----:B------:R-:W-:-:S04]  /*05d0*/  @!P2 IADD3 R8, P3, P4, R26, R8, R17 ;  /* 0x000000081a08a210 */ /* 0x000fc80007c7e011 */
[----:B------:R-:W-:Y:S02]  /*05e0*/  @!P2 IADD3.X R9, PT, PT, RZ, RZ, RZ, P3, P4 ;  /* 0x000000ffff09a210 */ /* 0x000fe40001fe84ff */
[----:B--2---:R-:W-:-:S04]  /*05f0*/  @!P2 LEA R18, P5, R8, R18, 0x2 ;  /* 0x000000120812a211 */ /* 0x004fc800078a10ff */
[----:B------:R-:W-:Y:S02]  /*0600*/  @!P2 LEA.HI.X R19, R8, R19, R9, 0x2, P5 ;  /* 0x000000130813a211 */ /* 0x000fe400028f1409 */
[----:B------:R-:W1:Y:S01]  /*0610*/  @!P0 LDC.64 R8, c[0x0][0x398] ;  /* 0x0000e600ff088b82 */ /* 0x000e620000000a00 */
[----:B0-----:R-:W-:Y:S01]  /*0620*/  FFMA R10, R4, R10, R11 ;  /* 0x0000000a040a7223 */ /* 0x001fe2000000000b */
[----:B-1----:R-:W-:Y:S01]  /*0630*/  @!P0 IMAD.WIDE R28, R24, 0x4, R8 ;  /* 0x00000004181c8825 */ /* 0x002fe200078e0208 */
[----:B------:R-:W-:Y:S04]  /*0640*/  LDS R4, [R2+0x3c0] ;  /* 0x0003c00002047984 */ /* 0x000fe80000000800 */
[----:B------:R-:W0:Y:S01]  /*0650*/  LDS R9, [R2+0x340] ;  /* 0x0003400002097984 */ /* 0x000e220000000800 */
[----:B------:R-:W-:Y:S06]  /*0660*/  BAR.SYNC.DEFER_BLOCKING 0x0 ;  /* 0x0000000000007b1d */ /* 0x000fec0000010000 */
[----:B------:R-:W2:Y:S04]  /*0670*/  @!P2 LDG.E R18, desc[UR10][R18.64+0x40] ;  /* 0x0000400a1212a981 */ /* 0x000ea8000c1e1900 */
[----:B------:R1:W3:Y:S02]  /*0680*/  @!P0 LDG.E R28, desc[UR10][R28.64] ;  /* 0x0000000a1c1c8981 */ /* 0x0002e4000c1e1900 */
[----:B-1----:R-:W-:Y:S01]  /*0690*/  @!P2 LEA R29, R17, R16, 0x2 ;  /* 0x00000010111da211 */ /* 0x002fe200078e10ff */
[----:B------:R-:W-:-:S04]  /*06a0*/  UIADD3 UR4, UPT, UPT, UR4, 0x2, URZ ;  /* 0x0000000204047890 */ /* 0x000fc8000fffe0ff */
[----:B------:R-:W-:Y:S01]  /*06b0*/  UISETP.NE.AND UP0, UPT, UR4, URZ, UPT ;  /* 0x000000ff0400728c */ /* 0x000fe2000bf05270 */
[----:B------:R-:W-:Y:S02]  /*06c0*/  IADD3 R12, PT, PT, R12, 0x20, RZ ;  /* 0x000000200c0c7810 */ /* 0x000fe40007ffe0ff */
[----:B------:R-:W-:Y:S02]  /*06d0*/  IADD3 R14, PT, PT, R14, 0x20, RZ ;  /* 0x000000200e0e7810 */ /* 0x000fe40007ffe0ff */
[----:B------:R-:W-:Y:S02]  /*06e0*/  IADD3 R20, PT, PT, R20, 0x20, RZ ;  /* 0x0000002014147810 */ /* 0x000fe40007ffe0ff */
[----:B------:R-:W-:Y:S02]  /*06f0*/  IADD3 R21, PT, PT, R21, 0x20, RZ ;  /* 0x0000002015157810 */ /* 0x000fe40007ffe0ff */
[C---:B------:R-:W-:Y:S02]  /*0700*/  LEA R22, R13.reuse, R22, 0x5 ;  /* 0x000000160d167211 */ /* 0x040fe400078e28ff */
[----:B------:R-:W-:Y:S01]  /*0710*/  LEA R24, R13, R24, 0x5 ;  /* 0x000000180d187211 */ /* 0x000fe200078e28ff */
[----:B--2---:R0:W-:Y:S04]  /*0720*/  @!P2 STS [R29], R18 ;  /* 0x000000121d00a388 */ /* 0x0041e80000000800 */
[----:B---3--:R-:W-:Y:S01]  /*0730*/  @!P0 STS [R23], R28 ;  /* 0x0000001c17008388 */ /* 0x008fe20000000800 */
[----:B------:R-:W-:Y:S01]  /*0740*/  BAR.SYNC.DEFER_BLOCKING 0x0 ;  /* 0x0000000000007b1d */ /* 0x000fe20000010000 */
[----:B0-----:R-:W-:-:S05]  /*0750*/  FFMA R18, R9, R5, R10 ;  /* 0x0000000509127223 */ /* 0x001fca000000000a */
[----:B------:R-:W-:Y:S04]  /*0760*/  LDS R27, [R2] ;  /* 0x00000000021b7984 */ /* 0x000fe80000000800 */
[----:B------:R-:W0:Y:S04]  /*0770*/  LDS.128 R8, [R16] ;  /* 0x0000000010087984 */ /* 0x000e280000000c00 */
[----:B------:R-:W1:Y:S04]  /*0780*/  LDS R5, [R2+0x40] ;  /* 0x0000400002057984 */ /* 0x000e680000000800 */
[----:B------:R-:W2:Y:S01]  /*0790*/  LDS R19, [R2+0x80] ;  /* 0x0000800002137984 */ /* 0x000ea20000000800 */
[----:B------:R-:W-:-:S03]  /*07a0*/  FFMA R25, R25, R6, R18 ;  /* 0x0000000619197223 */ /* 0x000fc60000000012 */
[----:B------:R-:W-:Y:S01]  /*07b0*/  LDS R18, [R2+0x140] ;  /* 0x0001400002127984 */ /* 0x000fe20000000800 */
[----:B------:R-:W-:-:S03]  /*07c0*/  FFMA R7, R4, R7, R25 ;  /* 0x0000000704077223 */ /* 0x000fc60000000019 */
[----:B------:R-:W-:Y:S01]  /*07d0*/  LDS R25, [R2+0x100] ;  /* 0x0001000002197984 */ /* 0x000fe20000000800 */
[----:B0-----:R-:W-:-:S03]  /*07e0*/  FFMA R4, R8, R27, R7 ;  /* 0x0000001b08047223 */ /* 0x001fc60000000007 */
[----:B------:R-:W0:Y:S01]  /*07f0*/  LDS R8, [R2+0xc0] ;  /* 0x0000c00002087984 */ /* 0x000e220000000800 */
[----:B-1----:R-:W-:-:S03]  /*0800*/  FFMA R28, R5, R9, R4 ;  /* 0x00000009051c7223 */ /* 0x002fc60000000004 */
[----:B------:R-:W1:Y:S01]  /*0810*/  LDS.128 R4, [R16+0x10] ;  /* 0x0000100010047984 */ /* 0x000e620000000c00 */
[----:B--2---:R-:W-:-:S03]  /*0820*/  FFMA R9, R19, R10, R28 ;  /* 0x0000000a13097223 */ /* 0x004fc6000000001c */
[----:B------:R-:W2:Y:S01]  /*0830*/  LDS R19, [R2+0x180] ;  /* 0x0001800002137984 */ /* 0x000ea20000000800 */
[----:B0-----:R-:W-:-:S04]  /*0840*/  FFMA R9, R8, R11, R9 ;  /* 0x0000000b08097223 */ /* 0x001fc80000000009 */
[----:B-1----:R-:W-:Y:S02]  /*0850*/  FFMA R9, R4, R25, R9 ;  /* 0x0000001904097223 */ /* 0x002fe40000000009 */
[----:B------:R-:W0:Y:S02]  /*0860*/  LDS R4, [R2+0x1c0] ;  /* 0x0001c00002047984 */ /* 0x000e240000000800 */
[----:B------:R-:W-:Y:S02]  /*0870*/  FFMA R28, R18, R5, R9 ;  /* 0x00000005121c7223 */ /* 0x000fe40000000009 */
[----:B------:R-:W-:Y:S04]  /*0880*/  LDS R25, [R2+0x200] ;  /* 0x0002000002197984 */ /* 0x000fe80000000800 */
[----:B------:R-:W1:Y:S04]  /*0890*/  LDS.128 R8, [R16+0x20] ;  /* 0x0000200010087984 */ /* 0x000e680000000c00 */
[----:B------:R-:W3:Y:S01]  /*08a0*/  LDS R18, [R2+0x240] ;  /* 0x0002400002127984 */ /* 0x000ee20000000800 */
[----:B--2---:R-:W-:-:S03]  /*08b0*/  FFMA R5, R19, R6, R28 ;  /* 0x0000000613057223 */ /* 0x004fc6000000001c */
[----:B------:R-:W2:Y:S01]  /*08c0*/  LDS R19, [R2+0x280] ;  /* 0x0002800002137984 */ /* 0x000ea20000000800 */
[----:B0-----:R-:W-:-:S04]  /*08d0*/  FFMA R5, R4, R7, R5 ;  /* 0x0000000704057223 */ /* 0x001fc80000000005 */
[----:B-1----:R-:W-:Y:S02]  /*08e0*/  FFMA R5, R8, R25, R5 ;  /* 0x0000001908057223 */ /* 0x002fe40000000005 */
[----:B------:R-:W0:Y:S02]  /*08f0*/  LDS R8, [R2+0x2c0] ;  /* 0x0002c00002087984 */ /* 0x000e240000000800 */
[----:B---3--:R-:W-:Y:S02]  /*0900*/  FFMA R18, R18, R9, R5 ;  /* 0x0000000912127223 */ /* 0x008fe40000000005 */
[----:B------:R-:W-:Y:S04]  /*0910*/  LDS R9, [R2+0x300] ;  /* 0x0003000002097984 */ /* 0x000fe80000000800 */
[----:B------:R-:W1:Y:S01]  /*0920*/  LDS.128 R4, [R16+0x30] ;  /* 0x0000300010047984 */ /* 0x000e620000000c00 */
[----:B--2---:R-:W-:-:S03]  /*0930*/  FFMA R19, R19, R10, R18 ;  /* 0x0000000a13137223 */ /* 0x004fc60000000012 */
[----:B------:R-:W2:Y:S04]  /*0940*/  LDS R25, [R2+0x340] ;  /* 0x0003400002197984 */ /* 0x000ea80000000800 */
[----:B------:R-:W3:Y:S04]  /*0950*/  LDS R18, [R2+0x380] ;  /* 0x0003800002127984 */ /* 0x000ee80000000800 */
[----:B------:R-:W4:Y:S01]  /*0960*/  LDS R10, [R2+0x3c0] ;  /* 0x0003c000020a7984 */ /* 0x000f220000000800 */
[----:B0-----:R-:W-:-:S04]  /*0970*/  FFMA R11, R8, R11, R19 ;  /* 0x0000000b080b7223 */ /* 0x001fc80000000013 */
[----:B-1----:R-:W-:-:S04]  /*0980*/  FFMA R4, R4, R9, R11 ;  /* 0x0000000904047223 */ /* 0x002fc8000000000b */
[----:B--2---:R-:W-:-:S04]  /*0990*/  FFMA R5, R25, R5, R4 ;  /* 0x0000000519057223 */ /* 0x004fc80000000004 */
[----:B---3--:R-:W-:-:S04]  /*09a0*/  FFMA R5, R18, R6, R5 ;  /* 0x0000000612057223 */ /* 0x008fc80000000005 */
[----:B----4-:R-:W-:Y:S01]  /*09b0*/  FFMA R19, R10, R7, R5 ;  /* 0x000000070a137223 */ /* 0x010fe20000000005 */
[----:B------:R-:W-:Y:S06]  /*09c0*/  BAR.SYNC.DEFER_BLOCKING 0x0 ;  /* 0x0000000000007b1d */ /* 0x000fec0000010000 */
[----:B------:R-:W-:Y:S05]  /*09d0*/  BRA.U UP0, `(.L_x_2) ;  /* 0xfffffff900387547 */ /* 0x000fea000b83ffff */
[----:B------:R-:W-:-:S12]  /*09e0*/  ULOP3.LUT UR4, UR8, 0x7fffffe0, URZ, 0xc0, !UPT ;  /* 0x7fffffe008047892 */ /* 0x000fd8000f8ec0ff */
.L_x_1:
[----:B------:R-:W-:-:S09]  /*09f0*/  ULOP3.LUT UP0, URZ, UR8, 0x10, URZ, 0xc0, !UPT ;  /* 0x0000001008ff7892 */ /* 0x000fd2000f80c0ff */
[----:B------:R-:W-:Y:S05]  /*0a00*/  BRA.U !UP0, `(.L_x_0) ;  /* 0x0000000108e87547 */ /* 0x000fea000b800000 */
[----:B------:R-:W0:Y:S01]  /*0a10*/  LDCU UR5, c[0x0][0x380] ;  /* 0x00007000ff0577ac */ /* 0x000e220008000800 */
[----:B------:R-:W-:Y:S02]  /*0a20*/  IADD3 R5, PT, PT, R17, UR4, RZ ;  /* 0x0000000411057c10 */ /* 0x000fe4000fffe0ff */
[----:B------:R-:W-:Y:S01]  /*0a30*/  IADD3 R7, PT, PT, R15, UR4, RZ ;  /* 0x000000040f077c10 */ /* 0x000fe2000fffe0ff */
[----:B------:R-:W1:Y:S01]  /*0a40*/  LDCU UR6, c[0x0][0x388] ;  /* 0x00007100ff0677ac */ /* 0x000e620008000800 */
[----:B------:R-:W-:Y:S02]  /*0a50*/  ISETP.GE.AND P0, PT, R5, UR7, PT ;  /* 0x0000000705007c0c */ /* 0x000fe4000bf06270 */
[----:B------:R-:W-:Y:S02]  /*0a60*/  ISETP.GE.AND P1, PT, R7, UR7, PT ;  /* 0x0000000707007c0c */ /* 0x000fe4000bf26270 */
[----:B0-----:R-:W-:Y:S02]  /*0a70*/  ISETP.GE.OR P0, PT, R3, UR5, P0 ;  /* 0x0000000503007c0c */ /* 0x001fe40008706670 */
[----:B-1----:R-:W-:-:S11]  /*0a80*/  ISETP.GE.OR P1, PT, R0, UR6, P1 ;  /* 0x0000000600007c0c */ /* 0x002fd60008f26670 */
[----:B------:R-:W0:Y:S01]  /*0a90*/  @!P0 LDC.64 R8, c[0x0][0x390] ;  /* 0x0000e400ff088b82 */ /* 0x000e220000000a00 */
[----:B------:R-:W-:Y:S01]  /*0aa0*/  @!P0 IADD3 R5, PT, PT, R26, R5, RZ ;  /* 0x000000051a058210 */ /* 0x000fe20007ffe0ff */
[----:B------:R-:W-:-:S06]  /*0ab0*/  @!P1 IMAD R7, R7, UR6, R0 ;  /* 0x0000000607079c24 */ /* 0x000fcc000f8e0200 */
[----:B------:R-:W1:Y:S01]  /*0ac0*/  @!P1 LDC.64 R10, c[0x0][0x398] ;  /* 0x0000e600ff0a9b82 */ /* 0x000e620000000a00 */
[----:B0-----:R-:W-:-:S05]  /*0ad0*/  @!P0 IMAD.WIDE.U32 R8, R5, 0x4, R8 ;  /* 0x0000000405088825 */ /* 0x001fca00078e0008 */
[----:B------:R-:W2:Y:S01]  /*0ae0*/  @!P0 LDG.E R12, desc[UR10][R8.64] ;  /* 0x0000000a080c8981 */ /* 0x000ea2000c1e1900 */
[----:B-1----:R-:W-:-:S05]  /*0af0*/  @!P1 IMAD.WIDE R10, R7, 0x4, R10 ;  /* 0x00000004070a9825 */ /* 0x002fca00078e020a */
[----:B------:R-:W3:Y:S01]  /*0b00*/  @!P1 LDG.E R14, desc[UR10][R10.64] ;  /* 0x0000000a0a0e9981 */ /* 0x000ee2000c1e1900 */
[----:B------:R-:W0:Y:S02]  /*0b10*/  @!P0 S2R R5, SR_TID.X ;  /* 0x0000000000058919 */ /* 0x000e240000002100 */
[----:B0-----:R-:W-:-:S05]  /*0b20*/  @!P0 LEA R15, R5, R16, 0x2 ;  /* 0x00000010050f8211 */ /* 0x001fca00078e10ff */
[----:B--2---:R-:W-:Y:S04]  /*0b30*/  @!P0 STS [R15], R12 ;  /* 0x0000000c0f008388 */ /* 0x004fe80000000800 */
[----:B---3--:R-:W-:Y:S01]  /*0b40*/  @!P1 STS [R23], R14 ;  /* 0x0000000e17009388 */ /* 0x008fe20000000800 */
[----:B------:R-:W-:Y:S06]  /*0b50*/  BAR.SYNC.DEFER_BLOCKING 0x0 ;  /* 0x0000000000007b1d */ /* 0x000fec0000010000 */
[----:B------:R-:W-:Y:S04]  /*0b60*/  LDS R13, [R2] ;  /* 0x00000000020d7984 */ /* 0x000fe80000000800 */
[----:B------:R-:W0:Y:S04]  /*0b70*/  LDS.128 R4, [R16] ;  /* 0x0000000010047984 */ /* 0x000e280000000c00 */
[----:B------:R-:W1:Y:S04]  /*0b80*/  LDS R27, [R2+0x40] ;  /* 0x00004000021b7984 */ /* 0x000e680000000800 */
[----:B------:R-:W2:Y:S04]  /*0b90*/  LDS R25, [R2+0x80] ;  /* 0x0000800002197984 */ /* 0x000ea80000000800 */
[----:B------:R-:W3:Y:S04]  /*0ba0*/  LDS R26, [R2+0xc0] ;  /* 0x0000c000021a7984 */ /* 0x000ee80000000800 */
[----:B------:R-:W-:Y:S04]  /*0bb0*/  LDS R17, [R2+0x100] ;  /* 0x0001000002117984 */ /* 0x000fe80000000800 */
[----:B------:R-:W4:Y:S04]  /*0bc0*/  LDS.128 R8, [R16+0x10] ;  /* 0x0000100010087984 */ /* 0x000f280000000c00 */
[----:B------:R-:W5:Y:S04]  /*0bd0*/  LDS R18, [R2+0x140] ;  /* 0x0001400002127984 */ /* 0x000f680000000800 */
[----:B------:R-:W5:Y:S04]  /*0be0*/  LDS R21, [R2+0x180] ;  /* 0x0001800002157984 */ /* 0x000f680000000800 */
[----:B------:R-:W5:Y:S04]  /*0bf0*/  LDS R20, [R2+0x1c0] ;  /* 0x0001c00002147984 */ /* 0x000f680000000800 */
[----:B------:R-:W-:Y:S01]  /*0c00*/  LDS R22, [R2+0x240] ;  /* 0x0002400002167984 */ /* 0x000fe20000000800 */
[----:B0-----:R-:W-:-:S03]  /*0c10*/  FFMA R4, R4, R13, R19 ;  /* 0x0000000d04047223 */ /* 0x001fc60000000013 */
[----:B------:R-:W-:Y:S04]  /*0c20*/  LDS R23, [R2+0x280] ;  /* 0x0002800002177984 */ /* 0x000fe80000000800 */
[----:B------:R-:W-:Y:S04]  /*0c30*/  LDS R19, [R2+0x200] ;  /* 0x0002000002137984 */ /* 0x000fe80000000800 */
[----:B------:R-:W0:Y:S01]  /*0c40*/  LDS.128 R12, [R16+0x20] ;  /* 0x00002000100c7984 */ /* 0x000e220000000c00 */
[----:B-1----:R-:W-:-:S03]  /*0c50*/  FFMA R4, R27, R5, R4 ;  /* 0x000000051b047223 */ /* 0x002fc60000000004 */
[----:B------:R-:W1:Y:S01]  /*0c60*/  LDS R24, [R2+0x2c0] ;  /* 0x0002c00002187984 */ /* 0x000e620000000800 */
[----:B--2---:R-:W-:-:S04]  /*0c70*/  FFMA R25, R25, R6, R4 ;  /* 0x0000000619197223 */ /* 0x004fc80000000004 */
[----:B---3--:R-:W-:Y:S02]  /*0c80*/  FFMA R27, R26, R7, R25 ;  /* 0x000000071a1b7223 */ /* 0x008fe40000000019 */
[----:B------:R-:W-:Y:S04]  /*0c90*/  LDS R25, [R2+0x300] ;  /* 0x0003000002197984 */ /* 0x000fe80000000800 */
[----:B------:R-:W2:Y:S01]  /*0ca0*/  LDS.128 R4, [R16+0x30] ;  /* 0x0000300010047984 */ /* 0x000ea20000000c00 */
[----:B----4-:R-:W-:-:S03]  /*0cb0*/  FFMA R27, R8, R17, R27 ;  /* 0x00000011081b7223 */ /* 0x010fc6000000001b */
[----:B------:R-:W3:Y:S04]  /*0cc0*/  LDS R26, [R2+0x340] ;  /* 0x00034000021a7984 */ /* 0x000ee80000000800 */
[----:B------:R-:W4:Y:S01]  /*0cd0*/  LDS R17, [R2+0x380] ;  /* 0x0003800002117984 */ /* 0x000f220000000800 */
[----:B-----5:R-:W-:-:S03]  /*0ce0*/  FFMA R18, R18, R9, R27 ;  /* 0x0000000912127223 */ /* 0x020fc6000000001b */
[----:B------:R-:W5:Y:S01]  /*0cf0*/  LDS R8, [R2+0x3c0] ;  /* 0x0003c00002087984 */ /* 0x000f620000000800 */
[----:B------:R-:W-:-:S04]  /*0d00*/  FFMA R21, R21, R10, R18 ;  /* 0x0000000a15157223 */ /* 0x000fc80000000012 */
[----:B------:R-:W-:-:S04]  /*0d10*/  FFMA R11, R20, R11, R21 ;  /* 0x0000000b140b7223 */ /* 0x000fc80000000015 */
[----:B0-----:R-:W-:-:S04]  /*0d20*/  FFMA R11, R12, R19, R11 ;  /* 0x000000130c0b7223 */ /* 0x001fc8000000000b */
[----:B------:R-:W-:-:S04]  /*0d30*/  FFMA R22, R22, R13, R11 ;  /* 0x0000000d16167223 */ /* 0x000fc8000000000b */
[----:B------:R-:W-:-:S04]  /*0d40*/  FFMA R23, R23, R14, R22 ;  /* 0x0000000e17177223 */ /* 0x000fc80000000016 */
[----:B-1----:R-:W-:-:S04]  /*0d50*/  FFMA R15, R24, R15, R23 ;  /* 0x0000000f180f7223 */ /* 0x002fc80000000017 */
[----:B--2---:R-:W-:-:S04]  /*0d60*/  FFMA R15, R4, R25, R15 ;  /* 0x00000019040f7223 */ /* 0x004fc8000000000f */
[----:B---3--:R-:W-:-:S04]  /*0d70*/  FFMA R26, R26, R5, R15 ;  /* 0x000000051a1a7223 */ /* 0x008fc8000000000f */
[----:B----4-:R-:W-:-:S04]  /*0d80*/  FFMA R17, R17, R6, R26 ;  /* 0x0000000611117223 */ /* 0x010fc8000000001a */
[----:B-----5:R-:W-:Y:S01]  /*0d90*/  FFMA R19, R8, R7, R17 ;  /* 0x0000000708137223 */ /* 0x020fe20000000011 */
[----:B------:R-:W-:Y:S06]  /*0da0*/  BAR.SYNC.DEFER_BLOCKING 0x0 ;  /* 0x0000000000007b1d */ /* 0x000fec0000010000 */
.L_x_0:
[----:B------:R-:W0:Y:S01]  /*0db0*/  LDCU UR4, c[0x0][0x388] ;  /* 0x00007100ff0477ac */ /* 0x000e220008000800 */
[----:B------:R-:W1:Y:S01]  /*0dc0*/  LDCU UR5, c[0x0][0x380] ;  /* 0x00007000ff0577ac */ /* 0x000e620008000800 */
[----:B0-----:R-:W-:-:S04]  /*0dd0*/  ISETP.GE.AND P0, PT, R0, UR4, PT ;  /* 0x0000000400007c0c */ /* 0x001fc8000bf06270 */
[----:B-1----:R-:W-:-:S13]  /*0de0*/  ISETP.GE.OR P0, PT, R3, UR5, P0 ;  /* 0x0000000503007c0c */ /* 0x002fda0008706670 */
[----:B------:R-:W-:Y:S05]  /*0df0*/  @P0 EXIT ;  /* 0x000000000000094d */ /* 0x000fea0003800000 */
[----:B------:R-:W0:Y:S01]  /*0e00*/  LDC.64 R4, c[0x0][0x3a0] ;  /* 0x0000e800ff047b82 */ /* 0x000e220000000a00 */
[----:B------:R-:W-:-:S04]  /*0e10*/  IMAD R3, R3, UR4, R0 ;  /* 0x0000000403037c24 */ /* 0x000fc8000f8e0200 */
[----:B0-----:R-:W-:-:S05]  /*0e20*/  IMAD.WIDE R2, R3, 0x4, R4 ;  /* 0x0000000403027825 */ /* 0x001fca00078e0204 */
[----:B------:R-:W-:Y:S01]  /*0e30*/  STG.E desc[UR10][R2.64], R19 ;  /* 0x0000001302007986 */ /* 0x000fe2000c10190a */
[----:B------:R-:W-:Y:S05]  /*0e40*/  EXIT ;  /* 0x000000000000794d */ /* 0x000fea0003800000 */
.L_x_3:
[----:B------:R-:W-:-:S00]  /*0e50*/  BRA `(.L_x_3) ;  /* 0xfffffffc00fc7947 */ /* 0x000fc0000383ffff */
[----:B------:R-:W-:-:S00]  /*0e60*/  NOP ;  /* 0x0000000000007918 */ /* 0x000fc00000000000 */
        /* <DEDUP_REMOVED lines=9> */
.L_x_9:


//--------------------- .text._Z6matmuliiiPfS_S_  --------------------------
	.section	.text._Z6matmuliiiPfS_S_,"ax",@progbits
	.align	128
        .global         _Z6matmuliiiPfS_S_
        .type           _Z6matmuliiiPfS_S_,@function
        .size           _Z6matmuliiiPfS_S_,(.L_x_10 - _Z6matmuliiiPfS_S_)
        .other          _Z6matmuliiiPfS_S_,@"STO_CUDA_ENTRY STV_DEFAULT"
_Z6matmuliiiPfS_S_:
.text._Z6matmuliiiPfS_S_:
[----:B------:R-:W-:Y:S01]  /*0000*/  LDC R1, c[0x0][0x37c] ;  /* 0x0000df00ff017b82 */ /* 0x000fe20000000800 */
[----:B------:R-:W0:Y:S07]  /*0010*/  S2R R0, SR_TID.Y ;  /* 0x0000000000007919 */ /* 0x000e2e0000002200 */
[----:B------:R-:W1:Y:S01]  /*0020*/  LDC R3, c[0x0][0x360] ;  /* 0x0000d800ff037b82 */ /* 0x000e620000000800 */
[----:B------:R-:W2:Y:S01]  /*0030*/  LDCU UR6, c[0x0][0x380] ;  /* 0x00007000ff0677ac */ /* 0x000ea20008000800 */
[----:B------:R-:W1:Y:S06]  /*0040*/  S2R R16, SR_TID.X ;  /* 0x0000000000107919 */ /* 0x000e6c0000002100 */
[----:B------:R-:W0:Y:S08]  /*0050*/  S2UR UR5, SR_CTAID.Y ;  /* 0x00000000000579c3 */ /* 0x000e300000002600 */
[----:B------:R-:W0:Y:S08]  /*0060*/  LDC R5, c[0x0][0x364] ;  /* 0x0000d900ff057b82 */ /* 0x000e300000000800 */
[----:B------:R-:W1:Y:S08]  /*0070*/  S2UR UR4, SR_CTAID.X ;  /* 0x00000000000479c3 */ /* 0x000e700000002500 */
[----:B------:R-:W3:Y:S01]  /*0080*/  LDC R17, c[0x0][0x388] ;  /* 0x0000e200ff117b82 */ /* 0x000ee20000000800 */
[----:B0-----:R-:W-:-:S05]  /*0090*/  IMAD R0, R5, UR5, R0 ;  /* 0x0000000505007c24 */ /* 0x001fca000f8e0200 */
[----:B--2---:R-:W-:Y:S01]  /*00a0*/  ISETP.GE.AND P0, PT, R0, UR6, PT ;  /* 0x0000000600007c0c */ /* 0x004fe2000bf06270 */
[----:B-1----:R-:W-:-:S05]  /*00b0*/  IMAD R16, R3, UR4, R16 ;  /* 0x0000000403107c24 */ /* 0x002fca000f8e0210 */
[----:B---3--:R-:W-:-:S13]  /*00c0*/  ISETP.GE.OR P0, PT, R16, R17, P0 ;  /* 0x000000111000720c */ /* 0x008fda0000706670 */
[----:B------:R-:W-:Y:S05]  /*00d0*/  @P0 EXIT ;  /* 0x000000000000094d */ /* 0x000fea0003800000 */
[----:B------:R-:W0:Y:S01]  /*00e0*/  LDC R19, c[0x0][0x384] ;  /* 0x0000e100ff137b82 */ /* 0x000e220000000800 */
[----:B------:R-:W1:Y:S01]  /*00f0*/  LDCU.64 UR4, c[0x0][0x358] ;  /* 0x00006b00ff0477ac */ /* 0x000e620008000a00 */
[----:B------:R-:W-:Y:S01]  /*0100*/  HFMA2 R24, -RZ, RZ, 0, 0 ;  /* 0x00000000ff187431 */ /* 0x000fe200000001ff */
[----:B0-----:R-:W-:-:S13]  /*0110*/  ISETP.GE.AND P0, PT, R19, 0x1, PT ;  /* 0x000000011300780c */ /* 0x001fda0003f06270 */
[----:B-1----:R-:W-:Y:S05]  /*0120*/  @!P0 BRA `(.L_x_4) ;  /* 0x0000000400e08947 */ /* 0x002fea0003800000 */
[C---:B------:R-:W-:Y:S01]  /*0130*/  ISETP.GE.U32.AND P1, PT, R19.reuse, 0x8, PT ;  /* 0x000000081300780c */ /* 0x040fe20003f26070 */
[----:B------:R-:W-:Y:S01]  /*0140*/  IMAD R20, R0, R19, RZ ;  /* 0x0000001300147224 */ /* 0x000fe200078e02ff */
[----:B------:R-:W-:Y:S02]  /*0150*/  LOP3.LUT R27, R19, 0x7, RZ, 0xc0, !PT ;  /* 0x00000007131b7812 */ /* 0x000fe400078ec0ff */
[----:B------:R-:W-:Y:S02]  /*0160*/  MOV R24, RZ ;  /* 0x000000ff00187202 */ /* 0x000fe40000000f00 */
[----:B------:R-:W-:Y:S02]  /*0170*/  ISETP.NE.AND P0, PT, R27, RZ, PT ;  /* 0x000000ff1b00720c */ /* 0x000fe40003f05270 */
[----:B------:R-:W-:-:S05]  /*0180*/  MOV R21, RZ ;  /* 0x000000ff00157202 */ /* 0x000fca0000000f00 */
[----:B------:R-:W-:Y:S06]  /*0190*/  @!P1 BRA `(.L_x_5) ;  /* 0x0000000000c49947 */ /* 0x000fec0003800000 */
[----:B------:R-:W0:Y:S01]  /*01a0*/  LDC.64 R2, c[0x0][0x390] ;  /* 0x0000e400ff027b82 */ /* 0x000e220000000a00 */
[----:B------:R-:W-:Y:S02]  /*01b0*/  LOP3.LUT R21, R19, 0x7ffffff8, RZ, 0xc0, !PT ;  /* 0x7ffffff813157812 */ /* 0x000fe400078ec0ff */
[----:B------:R-:W-:Y:S02]  /*01c0*/  MOV R24, RZ ;  /* 0x000000ff00187202 */ /* 0x000fe40000000f00 */
[----:B------:R-:W-:Y:S02]  /*01d0*/  MOV R18, R16 ;  /* 0x0000001000127202 */ /* 0x000fe40000000f00 */
[----:B------:R-:W-:Y:S01]  /*01e0*/  IADD3 R22, PT, PT, -R21, RZ, RZ ;  /* 0x000000ff15167210 */ /* 0x000fe20007ffe1ff */
[----:B0-----:R-:W-:-:S03]  /*01f0*/  IMAD.WIDE.U32 R2, R20, 0x4, R2 ;  /* 0x0000000414027825 */ /* 0x001fc600078e0002 */
[----:B------:R-:W-:-:S04]  /*0200*/  IADD3 R4, P1, PT, R2, 0x10, RZ ;  /* 0x0000001002047810 */ /* 0x000fc80007f3e0ff */
[----:B------:R-:W-:-:S09]  /*0210*/  IADD3.X R5, PT, PT, RZ, R3, RZ, P1, !PT ;  /* 0x00000003ff057210 */ /* 0x000fd20000ffe4ff */
.L_x_6:
[----:B------:R-:W0:Y:S01]  /*0220*/  LDC.64 R14, c[0x0][0x398] ;  /* 0x0000e600ff0e7b82 */ /* 0x000e220000000a00 */
[----:B------:R-:W-:Y:S02]  /*0230*/  MOV R2, R4 ;  /* 0x0000000400027202 */ /* 0x000fe40000000f00 */
[----:B------:R-:W-:-:S05]  /*0240*/  MOV R3, R5 ;  /* 0x0000000500037202 */ /* 0x000fca0000000f00 */
[----:B------:R-:W2:Y:S04]  /*0250*/  LDG.E R25, desc[UR4][R2.64+-0x10] ;  /* 0xfffff00402197981 */ /* 0x000ea8000c1e1900 */
[----:B------:R-:W3:Y:S04]  /*0260*/  LDG.E R23, desc[UR4][R2.64+-0xc] ;  /* 0xfffff40402177981 */ /* 0x000ee8000c1e1900 */
[----:B------:R-:W4:Y:S04]  /*0270*/  LDG.E R29, desc[UR4][R2.64+-0x8] ;  /* 0xfffff804021d7981 */ /* 0x000f28000c1e1900 */
[----:B------:R-:W5:Y:S01]  /*0280*/  LDG.E R28, desc[UR4][R2.64+-0x4] ;  /* 0xfffffc04021c7981 */ /* 0x000f62000c1e1900 */
[----:B0-----:R-:W-:-:S05]  /*0290*/  IMAD.WIDE R14, R18, 0x4, R14 ;  /* 0x00000004120e7825 */ /* 0x001fca00078e020e */
[----:B------:R0:W2:Y:S01]  /*02a0*/  LDG.E R26, desc[UR4][R14.64] ;  /* 0x000000040e1a7981 */ /* 0x0000a2000c1e1900 */
[----:B------:R-:W-:-:S04]  /*02b0*/  IMAD.WIDE R12, R17, 0x4, R14 ;  /* 0x00000004110c7825 */ /* 0x000fc800078e020e */
[C---:B------:R-:W-:Y:S02]  /*02c0*/  IMAD.WIDE R4, R17.reuse, 0x4, R12 ;  /* 0x0000000411047825 */ /* 0x040fe400078e020c */
[----:B------:R-:W3:Y:S02]  /*02d0*/  LDG.E R12, desc[UR4][R12.64] ;  /* 0x000000040c0c7981 */ /* 0x000ee4000c1e1900 */
[C---:B------:R-:W-:Y:S02]  /*02e0*/  IMAD.WIDE R8, R17.reuse, 0x4, R4 ;  /* 0x0000000411087825 */ /* 0x040fe400078e0204 */
[----:B------:R-:W4:Y:S02]  /*02f0*/  LDG.E R4, desc[UR4][R4.64] ;  /* 0x0000000404047981 */ /* 0x000f24000c1e1900 */
[C---:B------:R-:W-:Y:S02]  /*0300*/  IMAD.WIDE R6, R17.reuse, 0x4, R8 ;  /* 0x0000000411067825 */ /* 0x040fe400078e0208 */
[----:B------:R-:W5:Y:S02]  /*0310*/  LDG.E R8, desc[UR4][R8.64] ;  /* 0x0000000408087981 */ /* 0x000f64000c1e1900 */
[----:B------:R-:W-:-:S02]  /*0320*/  IMAD.WIDE R10, R17, 0x4, R6 ;  /* 0x00000004110a7825 */ /* 0x000fc400078e0206 */
[----:B------:R-:W5:Y:S04]  /*0330*/  LDG.E R5, desc[UR4][R2.64] ;  /* 0x0000000402057981 */ /* 0x000f68000c1e1900 */
[----:B------:R-:W5:Y:S01]  /*0340*/  LDG.E R6, desc[UR4][R6.64] ;  /* 0x0000000406067981 */ /* 0x000f62000c1e1900 */
[----:B0-----:R-:W-:-:S03]  /*0350*/  IMAD.WIDE R14, R17, 0x4, R10 ;  /* 0x00000004110e7825 */ /* 0x001fc600078e020a */
[----:B------:R-:W5:Y:S04]  /*0360*/  LDG.E R10, desc[UR4][R10.64] ;  /* 0x000000040a0a7981 */ /* 0x000f68000c1e1900 */
[----:B------:R-:W5:Y:S04]  /*0370*/  LDG.E R13, desc[UR4][R14.64] ;  /* 0x000000040e0d7981 */ /* 0x000f68000c1e1900 */
[----:B------:R-:W5:Y:S04]  /*0380*/  LDG.E R7, desc[UR4][R2.64+0x4] ;  /* 0x0000040402077981 */ /* 0x000f68000c1e1900 */
[----:B------:R-:W5:Y:S01]  /*0390*/  LDG.E R9, desc[UR4][R2.64+0xc] ;  /* 0x00000c0402097981 */ /* 0x000f62000c1e1900 */
[----:B--2---:R-:W-:Y:S01]  /*03a0*/  FFMA R26, R25, R26, R24 ;  /* 0x0000001a191a7223 */ /* 0x004fe20000000018 */
[----:B------:R-:W-:-:S02]  /*03b0*/  IMAD.WIDE R24, R17, 0x4, R14 ;  /* 0x0000000411187825 */ /* 0x000fc400078e020e */
[----:B------:R-:W2:Y:S04]  /*03c0*/  LDG.E R14, desc[UR4][R2.64+0x8] ;  /* 0x00000804020e7981 */ /* 0x000ea8000c1e1900 */
[----:B------:R-:W2:Y:S01]  /*03d0*/  LDG.E R24, desc[UR4][R24.64] ;  /* 0x0000000418187981 */ /* 0x000ea2000c1e1900 */
[----:B---3--:R-:W-:Y:S01]  /*03e0*/  FFMA R12, R23, R12, R26 ;  /* 0x0000000c170c7223 */ /* 0x008fe2000000001a */
[----:B------:R-:W-:-:S03]  /*03f0*/  IADD3 R22, PT, PT, R22, 0x8, RZ ;  /* 0x0000000816167810 */ /* 0x000fc60007ffe0ff */
[----:B----4-:R-:W-:Y:S01]  /*0400*/  FFMA R29, R29, R4, R12 ;  /* 0x000000041d1d7223 */ /* 0x010fe2000000000c */
[----:B------:R-:W-:-:S03]  /*0410*/  ISETP.NE.AND P1, PT, R22, RZ, PT ;  /* 0x000000ff1600720c */ /* 0x000fc60003f25270 */
[----:B-----5:R-:W-:Y:S01]  /*0420*/  FFMA R8, R28, R8, R29 ;  /* 0x000000081c087223 */ /* 0x020fe2000000001d */
[----:B------:R-:W-:-:S03]  /*0430*/  IADD3 R4, P2, PT, R2, 0x20, RZ ;  /* 0x0000002002047810 */ /* 0x000fc60007f5e0ff */
[----:B------:R-:W-:Y:S01]  /*0440*/  FFMA R6, R5, R6, R8 ;  /* 0x0000000605067223 */ /* 0x000fe20000000008 */
[----:B------:R-:W-:Y:S02]  /*0450*/  IADD3.X R5, PT, PT, RZ, R3, RZ, P2, !PT ;  /* 0x00000003ff057210 */ /* 0x000fe400017fe4ff */
[----:B------:R-:W-:Y:S01]  /*0460*/  LEA R18, R17, R18, 0x3 ;  /* 0x0000001211127211 */ /* 0x000fe200078e18ff */
[----:B------:R-:W-:-:S04]  /*0470*/  FFMA R7, R7, R10, R6 ;  /* 0x0000000a07077223 */ /* 0x000fc80000000006 */
[----:B--2---:R-:W-:-:S04]  /*0480*/  FFMA R14, R14, R13, R7 ;  /* 0x0000000d0e0e7223 */ /* 0x004fc80000000007 */
[----:B------:R-:W-:Y:S01]  /*0490*/  FFMA R24, R9, R24, R14 ;  /* 0x0000001809187223 */ /* 0x000fe2000000000e */
[----:B------:R-:W-:Y:S06]  /*04a0*/  @P1 BRA `(.L_x_6) ;  /* 0xfffffffc005c1947 */ /* 0x000fec000383ffff */
.L_x_5:
[----:B------:R-:W-:Y:S05]  /*04b0*/  @!P0 BRA `(.L_x_4) ;  /* 0x0000000000fc8947 */ /* 0x000fea0003800000 */
[----:B------:R-:W-:Y:S02]  /*04c0*/  ISETP.GE.U32.AND P1, PT, R27, 0x4, PT ;  /* 0x000000041b00780c */ /* 0x000fe40003f26070 */
[----:B------:R-:W-:-:S04]  /*04d0*/  LOP3.LUT R14, R19, 0x3, RZ, 0xc0, !PT ;  /* 0x00000003130e7812 */ /* 0x000fc800078ec0ff */
[----:B------:R-:W-:-:S07]  /*04e0*/  ISETP.NE.AND P0, PT, R14, RZ, PT ;  /* 0x000000ff0e00720c */ /* 0x000fce0003f05270 */
[----:B------:R-:W-:Y:S06]  /*04f0*/  @!P1 BRA `(.L_x_7) ;  /* 0x00000000006c9947 */ /* 0x000fec0003800000 */
[----:B------:R-:W0:Y:S01]  /*0500*/  LDC.64 R4, c[0x0][0x398] ;  /* 0x0000e600ff047b82 */ /* 0x000e220000000a00 */
[----:B------:R-:W1:Y:S01]  /*0510*/  LDCU.64 UR6, c[0x0][0x390] ;  /* 0x00007200ff0677ac */ /* 0x000e620008000a00 */
[----:B------:R-:W-:Y:S01]  /*0520*/  IMAD R7, R21, R17, R16 ;  /* 0x0000001115077224 */ /* 0x000fe200078e0210 */
[CC--:B------:R-:W-:Y:S02]  /*0530*/  IADD3 R3, PT, PT, R20.reuse, R21.reuse, RZ ;  /* 0x0000001514037210 */ /* 0x0c0fe40007ffe0ff */
[----:B------:R-:W-:-:S03]  /*0540*/  IADD3 R8, P1, PT, R20, R21, RZ ;  /* 0x0000001514087210 */ /* 0x000fc60007f3e0ff */
[----:B------:R-:W2:Y:S01]  /*0550*/  LDC.64 R12, c[0x0][0x390] ;  /* 0x0000e400ff0c7b82 */ /* 0x000ea20000000a00 */
[----:B0-----:R-:W-:-:S04]  /*0560*/  IMAD.WIDE R4, R7, 0x4, R4 ;  /* 0x0000000407047825 */ /* 0x001fc800078e0204 */
[----:B------:R-:W-:Y:S02]  /*0570*/  IMAD.WIDE R6, R17, 0x4, R4 ;  /* 0x0000000411067825 */ /* 0x000fe400078e0204 */
[----:B------:R-:W3:Y:S02]  /*0580*/  LDG.E R4, desc[UR4][R4.64] ;  /* 0x0000000404047981 */ /* 0x000ee4000c1e1900 */
[----:B--2---:R-:W-:Y:S01]  /*0590*/  IMAD.WIDE.U32 R12, R3, 0x4, R12 ;  /* 0x00000004030c7825 */ /* 0x004fe200078e000c */
[----:B------:R-:W-:Y:S02]  /*05a0*/  IADD3.X R3, PT, PT, RZ, RZ, RZ, P1, !PT ;  /* 0x000000ffff037210 */ /* 0x000fe40000ffe4ff */
[----:B-1----:R-:W-:-:S03]  /*05b0*/  LEA R2, P1, R8, UR6, 0x2 ;  /* 0x0000000608027c11 */ /* 0x002fc6000f8210ff */
[----:B------:R-:W3:Y:S01]  /*05c0*/  LDG.E R13, desc[UR4][R12.64] ;  /* 0x000000040c0d7981 */ /* 0x000ee2000c1e1900 */
[----:B------:R-:W-:Y:S01]  /*05d0*/  LEA.HI.X R3, R8, UR7, R3, 0x2, P1 ;  /* 0x0000000708037c11 */ /* 0x000fe200088f1403 */
[C---:B------:R-:W-:Y:S02]  /*05e0*/  IMAD.WIDE R8, R17.reuse, 0x4, R6 ;  /* 0x0000000411087825 */ /* 0x040fe400078e0206 */
[----:B------:R-:W2:Y:S04]  /*05f0*/  LDG.E R6, desc[UR4][R6.64] ;  /* 0x0000000406067981 */ /* 0x000ea8000c1e1900 */
[----:B------:R-:W2:Y:S01]  /*0600*/  LDG.E R15, desc[UR4][R2.64+0x4] ;  /* 0x00000404020f7981 */ /* 0x000ea2000c1e1900 */
[----:B------:R-:W-:-:S03]  /*0610*/  IMAD.WIDE R10, R17, 0x4, R8 ;  /* 0x00000004110a7825 */ /* 0x000fc600078e0208 */
[----:B------:R-:W4:Y:S04]  /*0620*/  LDG.E R22, desc[UR4][R8.64] ;  /* 0x0000000408167981 */ /* 0x000f28000c1e1900 */
[----:B------:R-:W4:Y:S04]  /*0630*/  LDG.E R18, desc[UR4][R2.64+0x8] ;  /* 0x0000080402127981 */ /* 0x000f28000c1e1900 */
[----:B------:R-:W5:Y:S04]  /*0640*/  LDG.E R26, desc[UR4][R2.64+0xc] ;  /* 0x00000c04021a7981 */ /* 0x000f68000c1e1900 */
[----:B------:R-:W5:Y:S01]  /*0650*/  LDG.E R10, desc[UR4][R10.64] ;  /* 0x000000040a0a7981 */ /* 0x000f62000c1e1900 */
[----:B------:R-:W-:Y:S01]  /*0660*/  IADD3 R21, PT, PT, R21, 0x4, RZ ;  /* 0x0000000415157810 */ /* 0x000fe20007ffe0ff */
[----:B---3--:R-:W-:-:S04]  /*0670*/  FFMA R24, R13, R4, R24 ;  /* 0x000000040d187223 */ /* 0x008fc80000000018 */
[----:B--2---:R-:W-:-:S04]  /*0680*/  FFMA R15, R15, R6, R24 ;  /* 0x000000060f0f7223 */ /* 0x004fc80000000018 */
[----:B----4-:R-:W-:-:S04]  /*0690*/  FFMA R15, R18, R22, R15 ;  /* 0x00000016120f7223 */ /* 0x010fc8000000000f */
[----:B-----5:R-:W-:-:S07]  /*06a0*/  FFMA R24, R26, R10, R15 ;  /* 0x0000000a1a187223 */ /* 0x020fce000000000f */
.L_x_7:
[----:B------:R-:W-:Y:S05]  /*06b0*/  @!P0 BRA `(.L_x_4) ;  /* 0x00000000007c8947 */ /* 0x000fea0003800000 */
[----:B------:R-:W-:Y:S01]  /*06c0*/  ISETP.NE.AND P1, PT, R14, 0x1, PT ;  /* 0x000000010e00780c */ /* 0x000fe20003f25270 */
[----:B------:R-:W0:Y:S01]  /*06d0*/  LDC.64 R10, c[0x0][0x390] ;  /* 0x0000e400ff0a7b82 */ /* 0x000e220000000a00 */
[----:B------:R-:W-:-:S04]  /*06e0*/  LOP3.LUT R19, R19, 0x1, RZ, 0xc0, !PT ;  /* 0x0000000113137812 */ /* 0x000fc800078ec0ff */
[----:B------:R-:W-:-:S03]  /*06f0*/  ISETP.NE.U32.AND P0, PT, R19, 0x1, PT ;  /* 0x000000011300780c */ /* 0x000fc60003f05070 */
[----:B------:R-:W1:Y:S04]  /*0700*/  LDC.64 R8, c[0x0][0x398] ;  /* 0x0000e600ff087b82 */ /* 0x000e680000000a00 */
[CC--:B------:R-:W-:Y:S02]  /*0710*/  @P1 IADD3 R13, PT, PT, R20.reuse, R21.reuse, RZ ;  /* 0x00000015140d1210 */ /* 0x0c0fe40007ffe0ff */
[----:B------:R-:W-:Y:S02]  /*0720*/  @P1 IADD3 R12, P2, PT, R20, R21, RZ ;  /* 0x00000015140c1210 */ /* 0x000fe40007f5e0ff */
[----:B------:R-:W2:Y:S02]  /*0730*/  @P1 LDC.64 R2, c[0x0][0x390] ;  /* 0x0000e400ff021b82 */ /* 0x000ea40000000a00 */
[----:B------:R-:W-:-:S06]  /*0740*/  @P1 IADD3.X R14, PT, PT, RZ, RZ, RZ, P2, !PT ;  /* 0x000000ffff0e1210 */ /* 0x000fcc00017fe4ff */
[----:B------:R-:W3:Y:S01]  /*0750*/  LDC.64 R4, c[0x0][0x390] ;  /* 0x0000e400ff047b82 */ /* 0x000ee20000000a00 */
[----:B0-----:R-:W-:-:S04]  /*0760*/  @P1 IMAD.WIDE.U32 R10, R13, 0x4, R10 ;  /* 0x000000040d0a1825 */ /* 0x001fc800078e000a */
[C---:B------:R-:W-:Y:S01]  /*0770*/  @P1 IMAD R13, R21.reuse, R17, R16 ;  /* 0x00000011150d1224 */ /* 0x040fe200078e0210 */
[----:B------:R-:W-:Y:S01]  /*0780*/  @P1 IADD3 R21, PT, PT, R21, 0x2, RZ ;  /* 0x0000000215151810 */ /* 0x000fe20007ffe0ff */
[----:B------:R-:W4:Y:S01]  /*0790*/  @P1 LDG.E R11, desc[UR4][R10.64] ;  /* 0x000000040a0b1981 */ /* 0x000f22000c1e1900 */
[----:B------:R-:W0:Y:S01]  /*07a0*/  LDC.64 R6, c[0x0][0x398] ;  /* 0x0000e600ff067b82 */ /* 0x000e220000000a00 */
[----:B-1----:R-:W-:Y:S01]  /*07b0*/  @P1 IMAD.WIDE R8, R13, 0x4, R8 ;  /* 0x000000040d081825 */ /* 0x002fe200078e0208 */
[----:B------:R-:W-:Y:S02]  /*07c0*/  @!P0 IADD3 R15, PT, PT, R20, R21, RZ ;  /* 0x00000015140f8210 */ /* 0x000fe40007ffe0ff */
[----:B--2---:R-:W-:Y:S01]  /*07d0*/  @P1 LEA R2, P2, R12, R2, 0x2 ;  /* 0x000000020c021211 */ /* 0x004fe200078410ff */
[----:B------:R-:W-:-:S03]  /*07e0*/  @!P0 IMAD R21, R21, R17, R16 ;  /* 0x0000001115158224 */ /* 0x000fc600078e0210 */
[----:B------:R-:W-:Y:S01]  /*07f0*/  @P1 LEA.HI.X R3, R12, R3, R14, 0x2, P2 ;  /* 0x000000030c031211 */ /* 0x000fe200010f140e */
[----:B------:R-:W-:Y:S01]  /*0800*/  @P1 IMAD.WIDE R12, R17, 0x4, R8 ;  /* 0x00000004110c1825 */ /* 0x000fe200078e0208 */
[----:B------:R-:W4:Y:S03]  /*0810*/  @P1 LDG.E R14, desc[UR4][R8.64] ;  /* 0x00000004080e1981 */ /* 0x000f26000c1e1900 */
[----:B---3--:R-:W-:Y:S01]  /*0820*/  @!P0 IMAD.WIDE.U32 R4, R15, 0x4, R4 ;  /* 0x000000040f048825 */ /* 0x008fe200078e0004 */
[----:B------:R-:W2:Y:S04]  /*0830*/  @P1 LDG.E R2, desc[UR4][R2.64+0x4] ;  /* 0x0000040402021981 */ /* 0x000ea8000c1e1900 */
[----:B------:R-:W2:Y:S01]  /*0840*/  @P1 LDG.E R12, desc[UR4][R12.64] ;  /* 0x000000040c0c1981 */ /* 0x000ea2000c1e1900 */
[----:B0-----:R-:W-:-:S03]  /*0850*/  @!P0 IMAD.WIDE R6, R21, 0x4, R6 ;  /* 0x0000000415068825 */ /* 0x001fc600078e0206 */
[----:B------:R-:W3:Y:S04]  /*0860*/  @!P0 LDG.E R5, desc[UR4][R4.64] ;  /* 0x0000000404058981 */ /* 0x000ee8000c1e1900 */
[----:B------:R-:W3:Y:S01]  /*0870*/  @!P0 LDG.E R6, desc[UR4][R6.64] ;  /* 0x0000000406068981 */ /* 0x000ee2000c1e1900 */
[----:B----4-:R-:W-:-:S04]  /*0880*/  @P1 FFMA R11, R11, R14, R24 ;  /* 0x0000000e0b0b1223 */ /* 0x010fc80000000018 */
[----:B--2---:R-:W-:-:S04]  /*0890*/  @P1 FFMA R24, R2, R12, R11 ;  /* 0x0000000c02181223 */ /* 0x004fc8000000000b */
[----:B---3--:R-:W-:-:S07]  /*08a0*/  @!P0 FFMA R24, R5, R6, R24 ;  /* 0x0000000605188223 */ /* 0x008fce0000000018 */
.L_x_4:
[----:B------:R-:W0:Y:S01]  /*08b0*/  LDC.64 R2, c[0x0][0x3a0] ;  /* 0x0000e800ff027b82 */ /* 0x000e220000000a00 */
[----:B------:R-:W-:-:S04]  /*08c0*/  IMAD R17, R0, R17, R16 ;  /* 0x0000001100117224 */ /* 0x000fc800078e0210 */
[----:B0-----:R-:W-:-:S05]  /*08d0*/  IMAD.WIDE R2, R17, 0x4, R2 ;  /* 0x0000000411027825 */ /* 0x001fca00078e0202 */
[----:B------:R-:W-:Y:S01]  /*08e0*/  STG.E desc[UR4][R2.64], R24 ;  /* 0x0000001802007986 */ /* 0x000fe2000c101904 */
[----:B------:R-:W-:Y:S05]  /*08f0*/  EXIT ;  /* 0x000000000000794d */ /* 0x000fea0003800000 */
.L_x_8:
        /* <DEDUP_REMOVED lines=16> */
.L_x_10:


//--------------------- .nv.shared._Z12tiled_matmuliiiPfS_S_ --------------------------
	.section	.nv.shared._Z12tiled_matmuliiiPfS_S_,"aw",@nobits
	.sectionflags	@""
	.align	4
.nv.shared._Z12tiled_matmuliiiPfS_S_:
	.zero		3072


//--------------------- .nv.shared.reserved.0     --------------------------
	.section	.nv.shared.reserved.0,"aw",@nobits
	.weak		__nv_reservedSMEM_offset_0_alias
	.size		__nv_reservedSMEM_offset_0_alias, 0, 64
	.other		__nv_reservedSMEM_offset_0_alias,@"STO_CUDA_RESERVED_SHARED STV_DEFAULT"
__nv_reservedSMEM_offset_0_alias:
	.zero		0
	.zero		64


//--------------------- .nv.constant0._Z12tiled_matmuliiiPfS_S_ --------------------------
	.section	.nv.constant0._Z12tiled_matmuliiiPfS_S_,"a",@progbits
	.sectionflags	@""
	.align	4
.nv.constant0._Z12tiled_matmuliiiPfS_S_:
	.zero		936


//--------------------- .nv.constant0._Z6matmuliiiPfS_S_ --------------------------
	.section	.nv.constant0._Z6matmuliiiPfS_S_,"a",@progbits
	.sectionflags	@""
	.align	4
.nv.constant0._Z6matmuliiiPfS_S_:
	.zero		936


//--------------------- SYMBOLS --------------------------

	.type		.nv.reservedSmem.offset0,@object
	.size		.nv.reservedSmem.offset0,0x4
	.type		.nv.reservedSmem.cap,@object
	.size		.nv.reservedSmem.cap,0x4
